	.target	sm_90a

	.elftype	@"ET_EXEC"


//--------------------- .note.nv.tkinfo           --------------------------
	.section	.note.nv.tkinfo,"",@"SHT_NOTE"
	.sectionflags	@"SHF_NOTE_NV_TKINFO"
	.tkinfo
        /*0018*/ 	.word	0x00000002
        /*0030*/ 	.string	""
        /*0030*/ 	.string	"ptxas"
        /*0030*/ 	.string	"Cuda compilation tools, release 13.0, V13.0.88"
        /*0030*/ 	.string	"Build cuda_13.0.r13.0/compiler.36424714_0"
        /*0030*/ 	.string	"-arch sm_90a -m 64 "



//--------------------- .note.nv.cuinfo           --------------------------
	.section	.note.nv.cuinfo,"",@"SHT_NOTE"
	.sectionflags	@"SHF_NOTE_NV_CUINFO"
        /*0018*/ 	.short	0x0002
        /*001a*/ 	.short	0x005a
        /*001c*/ 	.short	0x0082
	.zero		2


//--------------------- .nv.info                  --------------------------
	.section	.nv.info,"",@"SHT_CUDA_INFO"
	.align	4


	//----- nvinfo : EIATTR_REGCOUNT
	.align		4
        /*0000*/ 	.byte	0x04, 0x2f
        /*0002*/ 	.short	(.L_12 - .L_11)
	.align		4
.L_11:
        /*0004*/ 	.word	index@(_ZN7cutlass13device_kernelINS_4gemm6kernel13GemmUniversalIN4cute5tupleIJiiiiEEENS1_10collective13CollectiveMmaINS1_37MainloopSm90TmaGmmaWarpSpecializedFP8ILi5ENS5_IJNS4_1CILi2EEESB_NSA_ILi1EEEEEENS1_35KernelTmaWarpSpecializedCooperativeEEENS5_IJNSA_ILi256EEENSA_ILi64EEENSA_ILi128EEEEEENS_12float_e5m2_tENS5_IJlSC_lEEESK_SL_NS4_8TiledMMAINS4_8MMA_AtomIJNS4_4SM904GMMA30MMA_64x64x32_F32E5M2E5M2_SS_TNILNSP_7ScaleInE1ELSR_1EEEEEENS4_6LayoutINS5_IJSB_SC_SC_EEENS5_IJSC_NSA_ILi0EEESW_EEEEENS5_IJNS4_10UnderscoreESZ_SZ_EEEEENS4_23SM90_TMA_LOAD_MULTICASTENS4_14ComposedLayoutINS4_7SwizzleILi3ELi4ELi3EEENS4_18smem_ptr_flag_bitsILi8EEENSU_INS5_IJNSA_ILi8EEESI_EEENS5_IJSI_SC_EEEEEEEvNS4_8identityES12_S1C_vS1D_EENS_8epilogue10collective6detail29Sm90TmaWarpSpecializedAdapterINS1G_15DefaultEpilogueISK_SL_SL_NS1F_6thread17LinearCombinationISK_Li1EffLNS1K_9ScaleType4KindE0ELNS_15FloatRoundStyleE2ESK_EENS1_15EpilogueDefaultEEEEEvvEEEEvNT_6ParamsE)
        /*0008*/ 	.word	0x000000a8


	//----- nvinfo : EIATTR_FRAME_SIZE
	.align		4
.L_12:
        /*000c*/ 	.byte	0x04, 0x11
        /*000e*/ 	.short	(.L_14 - .L_13)
	.align		4
.L_13:
        /*0010*/ 	.word	index@(_ZN7cutlass13device_kernelINS_4gemm6kernel13GemmUniversalIN4cute5tupleIJiiiiEEENS1_10collective13CollectiveMmaINS1_37MainloopSm90TmaGmmaWarpSpecializedFP8ILi5ENS5_IJNS4_1CILi2EEESB_NSA_ILi1EEEEEENS1_35KernelTmaWarpSpecializedCooperativeEEENS5_IJNSA_ILi256EEENSA_ILi64EEENSA_ILi128EEEEEENS_12float_e5m2_tENS5_IJlSC_lEEESK_SL_NS4_8TiledMMAINS4_8MMA_AtomIJNS4_4SM904GMMA30MMA_64x64x32_F32E5M2E5M2_SS_TNILNSP_7ScaleInE1ELSR_1EEEEEENS4_6LayoutINS5_IJSB_SC_SC_EEENS5_IJSC_NSA_ILi0EEESW_EEEEENS5_IJNS4_10UnderscoreESZ_SZ_EEEEENS4_23SM90_TMA_LOAD_MULTICASTENS4_14ComposedLayoutINS4_7SwizzleILi3ELi4ELi3EEENS4_18smem_ptr_flag_bitsILi8EEENSU_INS5_IJNSA_ILi8EEESI_EEENS5_IJSI_SC_EEEEEEEvNS4_8identityES12_S1C_vS1D_EENS_8epilogue10collective6detail29Sm90TmaWarpSpecializedAdapterINS1G_15DefaultEpilogueISK_SL_SL_NS1F_6thread17LinearCombinationISK_Li1EffLNS1K_9ScaleType4KindE0ELNS_15FloatRoundStyleE2ESK_EENS1_15EpilogueDefaultEEEEEvvEEEEvNT_6ParamsE)
        /*0014*/ 	.word	0x00000000


	//----- nvinfo : EIATTR_MIN_STACK_SIZE
	.align		4
.L_14:
        /*0018*/ 	.byte	0x04, 0x12
        /*001a*/ 	.short	(.L_16 - .L_15)
	.align		4
.L_15:
        /*001c*/ 	.word	index@(_ZN7cutlass13device_kernelINS_4gemm6kernel13GemmUniversalIN4cute5tupleIJiiiiEEENS1_10collective13CollectiveMmaINS1_37MainloopSm90TmaGmmaWarpSpecializedFP8ILi5ENS5_IJNS4_1CILi2EEESB_NSA_ILi1EEEEEENS1_35KernelTmaWarpSpecializedCooperativeEEENS5_IJNSA_ILi256EEENSA_ILi64EEENSA_ILi128EEEEEENS_12float_e5m2_tENS5_IJlSC_lEEESK_SL_NS4_8TiledMMAINS4_8MMA_AtomIJNS4_4SM904GMMA30MMA_64x64x32_F32E5M2E5M2_SS_TNILNSP_7ScaleInE1ELSR_1EEEEEENS4_6LayoutINS5_IJSB_SC_SC_EEENS5_IJSC_NSA_ILi0EEESW_EEEEENS5_IJNS4_10UnderscoreESZ_SZ_EEEEENS4_23SM90_TMA_LOAD_MULTICASTENS4_14ComposedLayoutINS4_7SwizzleILi3ELi4ELi3EEENS4_18smem_ptr_flag_bitsILi8EEENSU_INS5_IJNSA_ILi8EEESI_EEENS5_IJSI_SC_EEEEEEEvNS4_8identityES12_S1C_vS1D_EENS_8epilogue10collective6detail29Sm90TmaWarpSpecializedAdapterINS1G_15DefaultEpilogueISK_SL_SL_NS1F_6thread17LinearCombinationISK_Li1EffLNS1K_9ScaleType4KindE0ELNS_15FloatRoundStyleE2ESK_EENS1_15EpilogueDefaultEEEEEvvEEEEvNT_6ParamsE)
        /*0020*/ 	.word	0x00000000
.L_16:


//--------------------- .nv.compat                --------------------------
	.section	.nv.compat,"",@"SHT_CUDA_COMPAT_INFO"
	.align	4
        /*0000*/ 	.byte	0x02, 0x09, 0x01, 0x00, 0x02, 0x02, 0x04, 0x00, 0x02, 0x05, 0x05, 0x00, 0x03, 0x07, 0x01, 0x01
        /*0010*/ 	.byte	0x02, 0x03, 0x01, 0x00, 0x02, 0x06, 0x01, 0x00, 0x04, 0x0b, 0x08, 0x00, 0x00, 0x00, 0x00, 0x00
        /*0020*/ 	.byte	0x00, 0x00, 0x00, 0x00


//--------------------- .nv.info._ZN7cutlass13device_kernelINS_4gemm6kernel13GemmUniversalIN4cute5tupleIJiiiiEEENS1_10collective13CollectiveMmaINS1_37MainloopSm90TmaGmmaWarpSpecializedFP8ILi5ENS5_IJNS4_1CILi2EEESB_NSA_ILi1EEEEEENS1_35KernelTmaWarpSpecializedCooperativeEEENS5_IJNSA_ILi256EEENSA_ILi64EEENSA_ILi128EEEEEENS_12float_e5m2_tENS5_IJlSC_lEEESK_SL_NS4_8TiledMMAINS4_8MMA_AtomIJNS4_4SM904GMMA30MMA_64x64x32_F32E5M2E5M2_SS_TNILNSP_7ScaleInE1ELSR_1EEEEEENS4_6LayoutINS5_IJSB_SC_SC_EEENS5_IJSC_NSA_ILi0EEESW_EEEEENS5_IJNS4_10UnderscoreESZ_SZ_EEEEENS4_23SM90_TMA_LOAD_MULTICASTENS4_14ComposedLayoutINS4_7SwizzleILi3ELi4ELi3EEENS4_18smem_ptr_flag_bitsILi8EEENSU_INS5_IJNSA_ILi8EEESI_EEENS5_IJSI_SC_EEEEEEEvNS4_8identityES12_S1C_vS1D_EENS_8epilogue10collective6detail29Sm90TmaWarpSpecializedAdapterINS1G_15DefaultEpilogueISK_SL_SL_NS1F_6thread17LinearCombinationISK_Li1EffLNS1K_9ScaleType4KindE0ELNS_15FloatRoundStyleE2ESK_EENS1_15EpilogueDefaultEEEEEvvEEEEvNT_6ParamsE --------------------------
	.section	.nv.info._ZN7cutlass13device_kernelINS_4gemm6kernel13GemmUniversalIN4cute5tupleIJiiiiEEENS1_10collective13CollectiveMmaINS1_37MainloopSm90TmaGmmaWarpSpecializedFP8ILi5ENS5_IJNS4_1CILi2EEESB_NSA_ILi1EEEEEENS1_35KernelTmaWarpSpecializedCooperativeEEENS5_IJNSA_ILi256EEENSA_ILi64EEENSA_ILi128EEEEEENS_12float_e5m2_tENS5_IJlSC_lEEESK_SL_NS4_8TiledMMAINS4_8MMA_AtomIJNS4_4SM904GMMA30MMA_64x64x32_F32E5M2E5M2_SS_TNILNSP_7ScaleInE1ELSR_1EEEEEENS4_6LayoutINS5_IJSB_SC_SC_EEENS5_IJSC_NSA_ILi0EEESW_EEEEENS5_IJNS4_10UnderscoreESZ_SZ_EEEEENS4_23SM90_TMA_LOAD_MULTICASTENS4_14ComposedLayoutINS4_7SwizzleILi3ELi4ELi3EEENS4_18smem_ptr_flag_bitsILi8EEENSU_INS5_IJNSA_ILi8EEESI_EEENS5_IJSI_SC_EEEEEEEvNS4_8identityES12_S1C_vS1D_EENS_8epilogue10collective6detail29Sm90TmaWarpSpecializedAdapterINS1G_15DefaultEpilogueISK_SL_SL_NS1F_6thread17LinearCombinationISK_Li1EffLNS1K_9ScaleType4KindE0ELNS_15FloatRoundStyleE2ESK_EENS1_15EpilogueDefaultEEEEEvvEEEEvNT_6ParamsE,"",@"SHT_CUDA_INFO"
	.sectionflags	@""
	.align	4


	//----- nvinfo : EIATTR_CUDA_API_VERSION
	.align		4
        /*0000*/ 	.byte	0x04, 0x37
        /*0002*/ 	.short	(.L_18 - .L_17)
.L_17:
        /*0004*/ 	.word	0x00000082


	//----- nvinfo : EIATTR_KPARAM_INFO
	.align		4
.L_18:
        /*0008*/ 	.byte	0x04, 0x17
        /*000a*/ 	.short	(.L_20 - .L_19)
.L_19:
        /*000c*/ 	.word	0x00000000
        /*0010*/ 	.short	0x0000
        /*0012*/ 	.short	0x0070
        /*0014*/ 	.byte	0x00, 0xf0, 0x01, 0x10


	//----- nvinfo : EIATTR_SPARSE_MMA_MASK
	.align		4
.L_20:
        /*0018*/ 	.byte	0x03, 0x50
        /*001a*/ 	.short	0x0000


	//----- nvinfo : EIATTR_MAXREG_COUNT
	.align		4
        /*001c*/ 	.byte	0x03, 0x1b
        /*001e*/ 	.short	0x00a8


	//----- nvinfo : EIATTR_NUM_BARRIERS
	.align		4
        /*0020*/ 	.byte	0x02, 0x4c
        /*0022*/ 	.byte	0x01
	.zero		1


	//----- nvinfo : EIATTR_MERCURY_ISA_VERSION
	.align		4
        /*0024*/ 	.byte	0x03, 0x5f
        /*0026*/ 	.short	0x0101


	//----- nvinfo : EIATTR_INT_WARP_WIDE_INSTR_OFFSETS
	.align		4
        /*0028*/ 	.byte	0x04, 0x31
        /*002a*/ 	.short	(.L_22 - .L_21)


	//   ....[0]....
.L_21:
        /*002c*/ 	.word	0x000004c0


	//   ....[1]....
        /*0030*/ 	.word	0x000004f0


	//   ....[2]....
        /*0034*/ 	.word	0x00000670


	//----- nvinfo : EIATTR_COOP_GROUP_MASK_REGIDS
	.align		4
.L_22:
        /*0038*/ 	.byte	0x04, 0x29
        /*003a*/ 	.short	(.L_24 - .L_23)


	//   ....[0]....
.L_23:
        /*003c*/ 	.word	0xffffffff


	//   ....[1]....
        /*0040*/ 	.word	0xffffffff


	//   ....[2]....
        /*0044*/ 	.word	0xffffffff


	//   ....[3]....
        /*0048*/ 	.word	0xffffffff


	//   ....[4]....
        /*004c*/ 	.word	0xffffffff


	//   ....[5]....
        /*0050*/ 	.word	0xffffffff


	//----- nvinfo : EIATTR_COOP_GROUP_INSTR_OFFSETS
	.align		4
.L_24:
        /*0054*/ 	.byte	0x04, 0x28
        /*0056*/ 	.short	(.L_26 - .L_25)


	//   ....[0]....
.L_25:
        /*0058*/ 	.word	0x00000060


	//   ....[1]....
        /*005c*/ 	.word	0x00000070


	//   ....[2]....
        /*0060*/ 	.word	0x00000130


	//   ....[3]....
        /*0064*/ 	.word	0x000002f0


	//   ....[4]....
        /*0068*/ 	.word	0x00000810


	//   ....[5]....
        /*006c*/ 	.word	0x00001290


	//----- nvinfo : EIATTR_REG_RECONFIG
	.align		4
.L_26:
        /*0070*/ 	.byte	0x01, 0x54
	.zero		2


	//----- nvinfo : EIATTR_MBARRIER_INSTR_OFFSETS
	.align		4
        /*0074*/ 	.byte	0x04, 0x39
        /*0076*/ 	.short	(.L_28 - .L_27)


	//   ....[0]....
.L_27:
        /*0078*/ 	.word	0x00000230
        /*007c*/ 	.word	0x000000ff
        /*0080*/ 	.word	0x00000000
        /*0084*/ 	.short	0x0100
        /*0086*/ 	.byte	0x08
	.zero		1


	//   ....[1]....
        /*0088*/ 	.word	0x00000240
        /*008c*/ 	.word	0x000000ff
        /*0090*/ 	.word	0x00000028
        /*0094*/ 	.short	0x0100
        /*0096*/ 	.byte	0x08
	.zero		1


	//   ....[2]....
        /*0098*/ 	.word	0x00000250
        /*009c*/ 	.word	0x000000ff
        /*00a0*/ 	.word	0x00000008
        /*00a4*/ 	.short	0x0100
        /*00a6*/ 	.byte	0x08
	.zero		1


	//   ....[3]....
        /*00a8*/ 	.word	0x00000260
        /*00ac*/ 	.word	0x000000ff
        /*00b0*/ 	.word	0x00000030
        /*00b4*/ 	.short	0x0100
        /*00b6*/ 	.byte	0x08
	.zero		1


	//   ....[4]....
        /*00b8*/ 	.word	0x00000270
        /*00bc*/ 	.word	0x000000ff
        /*00c0*/ 	.word	0x00000010
        /*00c4*/ 	.short	0x0100
        /*00c6*/ 	.byte	0x08
	.zero		1


	//   ....[5]....
        /*00c8*/ 	.word	0x00000280
        /*00cc*/ 	.word	0x000000ff
        /*00d0*/ 	.word	0x00000038
        /*00d4*/ 	.short	0x0100
        /*00d6*/ 	.byte	0x08
	.zero		1


	//   ....[6]....
        /*00d8*/ 	.word	0x00000290
        /*00dc*/ 	.word	0x000000ff
        /*00e0*/ 	.word	0x00000018
        /*00e4*/ 	.short	0x0100
        /*00e6*/ 	.byte	0x08
	.zero		1


	//   ....[7]....
        /*00e8*/ 	.word	0x000002a0
        /*00ec*/ 	.word	0x000000ff
        /*00f0*/ 	.word	0x00000040
        /*00f4*/ 	.short	0x0100
        /*00f6*/ 	.byte	0x08
	.zero		1


	//   ....[8]....
        /*00f8*/ 	.word	0x000002b0
        /*00fc*/ 	.word	0x000000ff
        /*0100*/ 	.word	0x00000020
        /*0104*/ 	.short	0x0100
        /*0106*/ 	.byte	0x08
	.zero		1


	//   ....[9]....
        /*0108*/ 	.word	0x000002c0
        /*010c*/ 	.word	0x000000ff
        /*0110*/ 	.word	0x00000048
        /*0114*/ 	.short	0x0100
        /*0116*/ 	.byte	0x08
	.zero		1


	//   ....[10]....
        /*0118*/ 	.word	0x00000700
        /*011c*/ 	.word	0x000000ff
        /*0120*/ 	.word	0x00000060
        /*0124*/ 	.short	0x0100
        /*0126*/ 	.byte	0x06
	.zero		1


	//   ....[11]....
        /*0128*/ 	.word	0x000007a0
        /*012c*/ 	.word	0x000000ff
        /*0130*/ 	.word	0x00000068
        /*0134*/ 	.short	0x0100
        /*0136*/ 	.byte	0x06
	.zero		1


	//   ....[12]....
        /*0138*/ 	.word	0x000017c0
        /*013c*/ 	.word	0x000000ff
        /*0140*/ 	.word	0x00000000
        /*0144*/ 	.short	0x010a
        /*0146*/ 	.byte	0x06
	.zero		1


	//   ....[13]....
        /*0148*/ 	.word	0x00001800
        /*014c*/ 	.word	0x000000ff
        /*0150*/ 	.word	0x00000000
        /*0154*/ 	.short	0x010a
        /*0156*/ 	.byte	0x06
	.zero		1


	//   ....[14]....
        /*0158*/ 	.word	0x000022f0
        /*015c*/ 	.word	0x000000ff
        /*0160*/ 	.word	0x00000000
        /*0164*/ 	.short	0x010a
        /*0166*/ 	.byte	0x0d
	.zero		1


	//   ....[15]....
        /*0168*/ 	.word	0x00002330
        /*016c*/ 	.word	0x000000ff
        /*0170*/ 	.word	0x00000000
        /*0174*/ 	.short	0x010a
        /*0176*/ 	.byte	0x0d
	.zero		1


	//   ....[16]....
        /*0178*/ 	.word	0x00002b20
        /*017c*/ 	.word	0x0000000e
        /*0180*/ 	.word	0x00000000
        /*0184*/ 	.short	0x0101
        /*0186*/ 	.byte	0x3f
	.zero		1


	//   ....[17]....
        /*0188*/ 	.word	0x000031c0
        /*018c*/ 	.word	0x0000000c
        /*0190*/ 	.word	0x00000000
        /*0194*/ 	.short	0x0101
        /*0196*/ 	.byte	0x3f
	.zero		1


	//   ....[18]....
        /*0198*/ 	.word	0x00008d10
        /*019c*/ 	.word	0x00000014
        /*01a0*/ 	.word	0x00000028
        /*01a4*/ 	.short	0x010a
        /*01a6*/ 	.byte	0x3f
	.zero		1


	//   ....[19]....
        /*01a8*/ 	.word	0x000090b0
        /*01ac*/ 	.word	0x00000008
        /*01b0*/ 	.word	0x00000068
        /*01b4*/ 	.short	0x0101
        /*01b6*/ 	.byte	0x3f
	.zero		1


	//   ....[20]....
        /*01b8*/ 	.word	0x000097d0
        /*01bc*/ 	.word	0x00000006
        /*01c0*/ 	.word	0x00000000
        /*01c4*/ 	.short	0x010a
        /*01c6*/ 	.byte	0x3f
	.zero		1


	//   ....[21]....
        /*01c8*/ 	.word	0x00009850
        /*01cc*/ 	.word	0x00000007
        /*01d0*/ 	.word	0x00000000
        /*01d4*/ 	.short	0x010a
        /*01d6*/ 	.byte	0x3f
	.zero		1


	//   ....[22]....
        /*01d8*/ 	.word	0x000098e0
        /*01dc*/ 	.word	0x0000000a
        /*01e0*/ 	.word	0x00000000
        /*01e4*/ 	.short	0x010a
        /*01e6*/ 	.byte	0x3f
	.zero		1


	//   ....[23]....
        /*01e8*/ 	.word	0x00009970
        /*01ec*/ 	.word	0x0000000b
        /*01f0*/ 	.word	0x00000000
        /*01f4*/ 	.short	0x010a
        /*01f6*/ 	.byte	0x3f
	.zero		1


	//   ....[24]....
        /*01f8*/ 	.word	0x00009a00
        /*01fc*/ 	.word	0x00000003
        /*0200*/ 	.word	0x00000000
        /*0204*/ 	.short	0x010a
        /*0206*/ 	.byte	0x3f
	.zero		1


	//   ....[25]....
        /*0208*/ 	.word	0x00009a70
        /*020c*/ 	.word	0x0000000d
        /*0210*/ 	.word	0x00000000
        /*0214*/ 	.short	0x010a
        /*0216*/ 	.byte	0x3f
	.zero		1


	//   ....[26]....
        /*0218*/ 	.word	0x00009ad0
        /*021c*/ 	.word	0x0000000f
        /*0220*/ 	.word	0x00000000
        /*0224*/ 	.short	0x010a
        /*0226*/ 	.byte	0x3f
	.zero		1


	//   ....[27]....
        /*0228*/ 	.word	0x00009ba0
        /*022c*/ 	.word	0x00000014
        /*0230*/ 	.word	0x00000028
        /*0234*/ 	.short	0x010a
        /*0236*/ 	.byte	0x3f
	.zero		1


	//   ....[28]....
        /*0238*/ 	.word	0x00009c70
        /*023c*/ 	.word	0x00000006
        /*0240*/ 	.word	0x00000000
        /*0244*/ 	.short	0x010a
        /*0246*/ 	.byte	0x3f
	.zero		1


	//   ....[29]....
        /*0248*/ 	.word	0x00009cc0
        /*024c*/ 	.word	0x00000007
        /*0250*/ 	.word	0x00000000
        /*0254*/ 	.short	0x010a
        /*0256*/ 	.byte	0x3f
	.zero		1


	//   ....[30]....
        /*0258*/ 	.word	0x00009d10
        /*025c*/ 	.word	0x0000000a
        /*0260*/ 	.word	0x00000000
        /*0264*/ 	.short	0x010a
        /*0266*/ 	.byte	0x3f
	.zero		1


	//   ....[31]....
        /*0268*/ 	.word	0x00009d60
        /*026c*/ 	.word	0x0000000b
        /*0270*/ 	.word	0x00000000
        /*0274*/ 	.short	0x010a
        /*0276*/ 	.byte	0x3f
	.zero		1


	//----- nvinfo : EIATTR_NUM_MBARRIERS
	.align		4
.L_28:
        /*0278*/ 	.byte	0x03, 0x38
        /*027a*/ 	.short	0x000c


	//----- nvinfo : EIATTR_EXIT_INSTR_OFFSETS
	.align		4
        /*027c*/ 	.byte	0x04, 0x1c
        /*027e*/ 	.short	(.L_30 - .L_29)


	//   ....[0]....
.L_29:
        /*0280*/ 	.word	0x00000970


	//   ....[1]....
        /*0284*/ 	.word	0x00001160


	//   ....[2]....
        /*0288*/ 	.word	0x00008350


	//   ....[3]....
        /*028c*/ 	.word	0x000088b0


	//   ....[4]....
        /*0290*/ 	.word	0x00009a50


	//----- nvinfo : EIATTR_MAX_THREADS
	.align		4
.L_30:
        /*0294*/ 	.byte	0x04, 0x05
        /*0296*/ 	.short	(.L_32 - .L_31)
.L_31:
        /*0298*/ 	.word	0x00000180
        /*029c*/ 	.word	0x00000001
        /*02a0*/ 	.word	0x00000001


	//----- nvinfo : EIATTR_CRS_STACK_SIZE
	.align		4
.L_32:
        /*02a4*/ 	.byte	0x04, 0x1e
        /*02a6*/ 	.short	(.L_34 - .L_33)
.L_33:
        /*02a8*/ 	.word	0x00000000


	//----- nvinfo : EIATTR_CBANK_PARAM_SIZE
	.align		4
.L_34:
        /*02ac*/ 	.byte	0x03, 0x19
        /*02ae*/ 	.short	0x0470


	//----- nvinfo : EIATTR_PARAM_CBANK
	.align		4
        /*02b0*/ 	.byte	0x04, 0x0a
        /*02b2*/ 	.short	(.L_36 - .L_35)
	.align		4
.L_35:
        /*02b4*/ 	.word	index@(.nv.constant0._ZN7cutlass13device_kernelINS_4gemm6kernel13GemmUniversalIN4cute5tupleIJiiiiEEENS1_10collective13CollectiveMmaINS1_37MainloopSm90TmaGmmaWarpSpecializedFP8ILi5ENS5_IJNS4_1CILi2EEESB_NSA_ILi1EEEEEENS1_35KernelTmaWarpSpecializedCooperativeEEENS5_IJNSA_ILi256EEENSA_ILi64EEENSA_ILi128EEEEEENS_12float_e5m2_tENS5_IJlSC_lEEESK_SL_NS4_8TiledMMAINS4_8MMA_AtomIJNS4_4SM904GMMA30MMA_64x64x32_F32E5M2E5M2_SS_TNILNSP_7ScaleInE1ELSR_1EEEEEENS4_6LayoutINS5_IJSB_SC_SC_EEENS5_IJSC_NSA_ILi0EEESW_EEEEENS5_IJNS4_10UnderscoreESZ_SZ_EEEEENS4_23SM90_TMA_LOAD_MULTICASTENS4_14ComposedLayoutINS4_7SwizzleILi3ELi4ELi3EEENS4_18smem_ptr_flag_bitsILi8EEENSU_INS5_IJNSA_ILi8EEESI_EEENS5_IJSI_SC_EEEEEEEvNS4_8identityES12_S1C_vS1D_EENS_8epilogue10collective6detail29Sm90TmaWarpSpecializedAdapterINS1G_15DefaultEpilogueISK_SL_SL_NS1F_6thread17LinearCombinationISK_Li1EffLNS1K_9ScaleType4KindE0ELNS_15FloatRoundStyleE2ESK_EENS1_15EpilogueDefaultEEEEEvvEEEEvNT_6ParamsE)
        /*02b8*/ 	.short	0x0210
        /*02ba*/ 	.short	0x0470


	//----- nvinfo : EIATTR_SW_WAR
	.align		4
.L_36:
        /*02bc*/ 	.byte	0x04, 0x36
        /*02be*/ 	.short	(.L_38 - .L_37)
.L_37:
        /*02c0*/ 	.word	0x00000008
.L_38:


//--------------------- .nv.callgraph             --------------------------
	.section	.nv.callgraph,"",@"SHT_CUDA_CALLGRAPH"
	.align	4
	.sectionentsize	8
	.align		4
        /*0000*/ 	.word	0x00000000
	.align		4
        /*0004*/ 	.word	0xffffffff
	.align		4
        /*0008*/ 	.word	0x00000000
	.align		4
        /*000c*/ 	.word	0xfffffffe
	.align		4
        /*0010*/ 	.word	0x00000000
	.align		4
        /*0014*/ 	.word	0xfffffffd
	.align		4
        /*0018*/ 	.word	0x00000000
	.align		4
        /*001c*/ 	.word	0xfffffffc


//--------------------- .nv.constant4             --------------------------
	.section	.nv.constant4,"a",@progbits
	.align	8
	.align		8
.nv.constant4:
        /*0000*/ 	.dword	_ZN39_INTERNAL_673980fa_4_k_cu_807d2bec_50674cuda3std3__45__cpo5beginE
	.align		8
        /*0008*/ 	.dword	_ZN39_INTERNAL_673980fa_4_k_cu_807d2bec_50674cuda3std3__45__cpo3endE
	.align		8
        /*0010*/ 	.dword	_ZN39_INTERNAL_673980fa_4_k_cu_807d2bec_50674cuda3std3__45__cpo6cbeginE
	.align		8
        /*0018*/ 	.dword	_ZN39_INTERNAL_673980fa_4_k_cu_807d2bec_50674cuda3std3__45__cpo4cendE
	.align		8
        /*0020*/ 	.dword	_ZN39_INTERNAL_673980fa_4_k_cu_807d2bec_50674cuda3std3__441_GLOBAL__N__673980fa_4_k_cu_807d2bec_50676ignoreE
	.align		8
        /*0028*/ 	.dword	_ZN39_INTERNAL_673980fa_4_k_cu_807d2bec_50674cuda3std3__419piecewise_constructE
	.align		8
        /*0030*/ 	.dword	_ZN39_INTERNAL_673980fa_4_k_cu_807d2bec_50674cuda3std3__48in_placeE
	.align		8
        /*0038*/ 	.dword	_ZN39_INTERNAL_673980fa_4_k_cu_807d2bec_50674cuda3std6ranges3__45__cpo4swapE
	.align		8
        /*0040*/ 	.dword	_ZN39_INTERNAL_673980fa_4_k_cu_807d2bec_50674cuda3std6ranges3__45__cpo9iter_moveE
	.align		8
        /*0048*/ 	.dword	_ZN39_INTERNAL_673980fa_4_k_cu_807d2bec_50674cute7productE
	.align		8
        /*0050*/ 	.dword	_ZN39_INTERNAL_673980fa_4_k_cu_807d2bec_50674cute1_E


//--------------------- .text._ZN7cutlass13device_kernelINS_4gemm6kernel13GemmUniversalIN4cute5tupleIJiiiiEEENS1_10collective13CollectiveMmaINS1_37MainloopSm90TmaGmmaWarpSpecializedFP8ILi5ENS5_IJNS4_1CILi2EEESB_NSA_ILi1EEEEEENS1_35KernelTmaWarpSpecializedCooperativeEEENS5_IJNSA_ILi256EEENSA_ILi64EEENSA_ILi128EEEEEENS_12float_e5m2_tENS5_IJlSC_lEEESK_SL_NS4_8TiledMMAINS4_8MMA_AtomIJNS4_4SM904GMMA30MMA_64x64x32_F32E5M2E5M2_SS_TNILNSP_7ScaleInE1ELSR_1EEEEEENS4_6LayoutINS5_IJSB_SC_SC_EEENS5_IJSC_NSA_ILi0EEESW_EEEEENS5_IJNS4_10UnderscoreESZ_SZ_EEEEENS4_23SM90_TMA_LOAD_MULTICASTENS4_14ComposedLayoutINS4_7SwizzleILi3ELi4ELi3EEENS4_18smem_ptr_flag_bitsILi8EEENSU_INS5_IJNSA_ILi8EEESI_EEENS5_IJSI_SC_EEEEEEEvNS4_8identityES12_S1C_vS1D_EENS_8epilogue10collective6detail29Sm90TmaWarpSpecializedAdapterINS1G_15DefaultEpilogueISK_SL_SL_NS1F_6thread17LinearCombinationISK_Li1EffLNS1K_9ScaleType4KindE0ELNS_15FloatRoundStyleE2ESK_EENS1_15EpilogueDefaultEEEEEvvEEEEvNT_6ParamsE --------------------------
	.section	.text._ZN7cutlass13device_kernelINS_4gemm6kernel13GemmUniversalIN4cute5tupleIJiiiiEEENS1_10collective13CollectiveMmaINS1_37MainloopSm90TmaGmmaWarpSpecializedFP8ILi5ENS5_IJNS4_1CILi2EEESB_NSA_ILi1EEEEEENS1_35KernelTmaWarpSpecializedCooperativeEEENS5_IJNSA_ILi256EEENSA_ILi64EEENSA_ILi128EEEEEENS_12float_e5m2_tENS5_IJlSC_lEEESK_SL_NS4_8TiledMMAINS4_8MMA_AtomIJNS4_4SM904GMMA30MMA_64x64x32_F32E5M2E5M2_SS_TNILNSP_7ScaleInE1ELSR_1EEEEEENS4_6LayoutINS5_IJSB_SC_SC_EEENS5_IJSC_NSA_ILi0EEESW_EEEEENS5_IJNS4_10UnderscoreESZ_SZ_EEEEENS4_23SM90_TMA_LOAD_MULTICASTENS4_14ComposedLayoutINS4_7SwizzleILi3ELi4ELi3EEENS4_18smem_ptr_flag_bitsILi8EEENSU_INS5_IJNSA_ILi8EEESI_EEENS5_IJSI_SC_EEEEEEEvNS4_8identityES12_S1C_vS1D_EENS_8epilogue10collective6detail29Sm90TmaWarpSpecializedAdapterINS1G_15DefaultEpilogueISK_SL_SL_NS1F_6thread17LinearCombinationISK_Li1EffLNS1K_9ScaleType4KindE0ELNS_15FloatRoundStyleE2ESK_EENS1_15EpilogueDefaultEEEEEvvEEEEvNT_6ParamsE,"ax",@progbits
	.align	128
.text._ZN7cutlass13device_kernelINS_4gemm6kernel13GemmUniversalIN4cute5tupleIJiiiiEEENS1_10collective13CollectiveMmaINS1_37MainloopSm90TmaGmmaWarpSpecializedFP8ILi5ENS5_IJNS4_1CILi2EEESB_NSA_ILi1EEEEEENS1_35KernelTmaWarpSpecializedCooperativeEEENS5_IJNSA_ILi256EEENSA_ILi64EEENSA_ILi128EEEEEENS_12float_e5m2_tENS5_IJlSC_lEEESK_SL_NS4_8TiledMMAINS4_8MMA_AtomIJNS4_4SM904GMMA30MMA_64x64x32_F32E5M2E5M2_SS_TNILNSP_7ScaleInE1ELSR_1EEEEEENS4_6LayoutINS5_IJSB_SC_SC_EEENS5_IJSC_NSA_ILi0EEESW_EEEEENS5_IJNS4_10UnderscoreESZ_SZ_EEEEENS4_23SM90_TMA_LOAD_MULTICASTENS4_14ComposedLayoutINS4_7SwizzleILi3ELi4ELi3EEENS4_18smem_ptr_flag_bitsILi8EEENSU_INS5_IJNSA_ILi8EEESI_EEENS5_IJSI_SC_EEEEEEEvNS4_8identityES12_S1C_vS1D_EENS_8epilogue10collective6detail29Sm90TmaWarpSpecializedAdapterINS1G_15DefaultEpilogueISK_SL_SL_NS1F_6thread17LinearCombinationISK_Li1EffLNS1K_9ScaleType4KindE0ELNS_15FloatRoundStyleE2ESK_EENS1_15EpilogueDefaultEEEEEvvEEEEvNT_6ParamsE:
        .type           _ZN7cutlass13device_kernelINS_4gemm6kernel13GemmUniversalIN4cute5tupleIJiiiiEEENS1_10collective13CollectiveMmaINS1_37MainloopSm90TmaGmmaWarpSpecializedFP8ILi5ENS5_IJNS4_1CILi2EEESB_NSA_ILi1EEEEEENS1_35KernelTmaWarpSpecializedCooperativeEEENS5_IJNSA_ILi256EEENSA_ILi64EEENSA_ILi128EEEEEENS_12float_e5m2_tENS5_IJlSC_lEEESK_SL_NS4_8TiledMMAINS4_8MMA_AtomIJNS4_4SM904GMMA30MMA_64x64x32_F32E5M2E5M2_SS_TNILNSP_7ScaleInE1ELSR_1EEEEEENS4_6LayoutINS5_IJSB_SC_SC_EEENS5_IJSC_NSA_ILi0EEESW_EEEEENS5_IJNS4_10UnderscoreESZ_SZ_EEEEENS4_23SM90_TMA_LOAD_MULTICASTENS4_14ComposedLayoutINS4_7SwizzleILi3ELi4ELi3EEENS4_18smem_ptr_flag_bitsILi8EEENSU_INS5_IJNSA_ILi8EEESI_EEENS5_IJSI_SC_EEEEEEEvNS4_8identityES12_S1C_vS1D_EENS_8epilogue10collective6detail29Sm90TmaWarpSpecializedAdapterINS1G_15DefaultEpilogueISK_SL_SL_NS1F_6thread17LinearCombinationISK_Li1EffLNS1K_9ScaleType4KindE0ELNS_15FloatRoundStyleE2ESK_EENS1_15EpilogueDefaultEEEEEvvEEEEvNT_6ParamsE,@function
        .size           _ZN7cutlass13device_kernelINS_4gemm6kernel13GemmUniversalIN4cute5tupleIJiiiiEEENS1_10collective13CollectiveMmaINS1_37MainloopSm90TmaGmmaWarpSpecializedFP8ILi5ENS5_IJNS4_1CILi2EEESB_NSA_ILi1EEEEEENS1_35KernelTmaWarpSpecializedCooperativeEEENS5_IJNSA_ILi256EEENSA_ILi64EEENSA_ILi128EEEEEENS_12float_e5m2_tENS5_IJlSC_lEEESK_SL_NS4_8TiledMMAINS4_8MMA_AtomIJNS4_4SM904GMMA30MMA_64x64x32_F32E5M2E5M2_SS_TNILNSP_7ScaleInE1ELSR_1EEEEEENS4_6LayoutINS5_IJSB_SC_SC_EEENS5_IJSC_NSA_ILi0EEESW_EEEEENS5_IJNS4_10UnderscoreESZ_SZ_EEEEENS4_23SM90_TMA_LOAD_MULTICASTENS4_14ComposedLayoutINS4_7SwizzleILi3ELi4ELi3EEENS4_18smem_ptr_flag_bitsILi8EEENSU_INS5_IJNSA_ILi8EEESI_EEENS5_IJSI_SC_EEEEEEEvNS4_8identityES12_S1C_vS1D_EENS_8epilogue10collective6detail29Sm90TmaWarpSpecializedAdapterINS1G_15DefaultEpilogueISK_SL_SL_NS1F_6thread17LinearCombinationISK_Li1EffLNS1K_9ScaleType4KindE0ELNS_15FloatRoundStyleE2ESK_EENS1_15EpilogueDefaultEEEEEvvEEEEvNT_6ParamsE,(.L_x_208 - _ZN7cutlass13device_kernelINS_4gemm6kernel13GemmUniversalIN4cute5tupleIJiiiiEEENS1_10collective13CollectiveMmaINS1_37MainloopSm90TmaGmmaWarpSpecializedFP8ILi5ENS5_IJNS4_1CILi2EEESB_NSA_ILi1EEEEEENS1_35KernelTmaWarpSpecializedCooperativeEEENS5_IJNSA_ILi256EEENSA_ILi64EEENSA_ILi128EEEEEENS_12float_e5m2_tENS5_IJlSC_lEEESK_SL_NS4_8TiledMMAINS4_8MMA_AtomIJNS4_4SM904GMMA30MMA_64x64x32_F32E5M2E5M2_SS_TNILNSP_7ScaleInE1ELSR_1EEEEEENS4_6LayoutINS5_IJSB_SC_SC_EEENS5_IJSC_NSA_ILi0EEESW_EEEEENS5_IJNS4_10UnderscoreESZ_SZ_EEEEENS4_23SM90_TMA_LOAD_MULTICASTENS4_14ComposedLayoutINS4_7SwizzleILi3ELi4ELi3EEENS4_18smem_ptr_flag_bitsILi8EEENSU_INS5_IJNSA_ILi8EEESI_EEENS5_IJSI_SC_EEEEEEEvNS4_8identityES12_S1C_vS1D_EENS_8epilogue10collective6detail29Sm90TmaWarpSpecializedAdapterINS1G_15DefaultEpilogueISK_SL_SL_NS1F_6thread17LinearCombinationISK_Li1EffLNS1K_9ScaleType4KindE0ELNS_15FloatRoundStyleE2ESK_EENS1_15EpilogueDefaultEEEEEvvEEEEvNT_6ParamsE)
        .other          _ZN7cutlass13device_kernelINS_4gemm6kernel13GemmUniversalIN4cute5tupleIJiiiiEEENS1_10collective13CollectiveMmaINS1_37MainloopSm90TmaGmmaWarpSpecializedFP8ILi5ENS5_IJNS4_1CILi2EEESB_NSA_ILi1EEEEEENS1_35KernelTmaWarpSpecializedCooperativeEEENS5_IJNSA_ILi256EEENSA_ILi64EEENSA_ILi128EEEEEENS_12float_e5m2_tENS5_IJlSC_lEEESK_SL_NS4_8TiledMMAINS4_8MMA_AtomIJNS4_4SM904GMMA30MMA_64x64x32_F32E5M2E5M2_SS_TNILNSP_7ScaleInE1ELSR_1EEEEEENS4_6LayoutINS5_IJSB_SC_SC_EEENS5_IJSC_NSA_ILi0EEESW_EEEEENS5_IJNS4_10UnderscoreESZ_SZ_EEEEENS4_23SM90_TMA_LOAD_MULTICASTENS4_14ComposedLayoutINS4_7SwizzleILi3ELi4ELi3EEENS4_18smem_ptr_flag_bitsILi8EEENSU_INS5_IJNSA_ILi8EEESI_EEENS5_IJSI_SC_EEEEEEEvNS4_8identityES12_S1C_vS1D_EENS_8epilogue10collective6detail29Sm90TmaWarpSpecializedAdapterINS1G_15DefaultEpilogueISK_SL_SL_NS1F_6thread17LinearCombinationISK_Li1EffLNS1K_9ScaleType4KindE0ELNS_15FloatRoundStyleE2ESK_EENS1_15EpilogueDefaultEEEEEvvEEEEvNT_6ParamsE,@"STO_CUDA_ENTRY STV_DEFAULT"
_ZN7cutlass13device_kernelINS_4gemm6kernel13GemmUniversalIN4cute5tupleIJiiiiEEENS1_10collective13CollectiveMmaINS1_37MainloopSm90TmaGmmaWarpSpecializedFP8ILi5ENS5_IJNS4_1CILi2EEESB_NSA_ILi1EEEEEENS1_35KernelTmaWarpSpecializedCooperativeEEENS5_IJNSA_ILi256EEENSA_ILi64EEENSA_ILi128EEEEEENS_12float_e5m2_tENS5_IJlSC_lEEESK_SL_NS4_8TiledMMAINS4_8MMA_AtomIJNS4_4SM904GMMA30MMA_64x64x32_F32E5M2E5M2_SS_TNILNSP_7ScaleInE1ELSR_1EEEEEENS4_6LayoutINS5_IJSB_SC_SC_EEENS5_IJSC_NSA_ILi0EEESW_EEEEENS5_IJNS4_10UnderscoreESZ_SZ_EEEEENS4_23SM90_TMA_LOAD_MULTICASTENS4_14ComposedLayoutINS4_7SwizzleILi3ELi4ELi3EEENS4_18smem_ptr_flag_bitsILi8EEENSU_INS5_IJNSA_ILi8EEESI_EEENS5_IJSI_SC_EEEEEEEvNS4_8identityES12_S1C_vS1D_EENS_8epilogue10collective6detail29Sm90TmaWarpSpecializedAdapterINS1G_15DefaultEpilogueISK_SL_SL_NS1F_6thread17LinearCombinationISK_Li1EffLNS1K_9ScaleType4KindE0ELNS_15FloatRoundStyleE2ESK_EENS1_15EpilogueDefaultEEEEEvvEEEEvNT_6ParamsE:
[----:B------:R-:W-:Y:S01]  /*0000*/  LDC R1, c[0x0][0x28] ;  /* 0x00000a00ff017b82 */ /* 0x000fe20000000800 */
[----:B------:R-:W0:Y:S01]  /*0010*/  S2R R0, SR_TID.X ;  /* 0x0000000000007919 */ /* 0x000e220000002100 */
[----:B------:R-:W-:Y:S01]  /*0020*/  ELECT P0, URZ, PT ;  /* 0x00000000003f782f */ /* 0x000fe20003800000 */
[----:B------:R-:W-:Y:S01]  /*0030*/  BSSY B0, `(.L_x_0) ;  /* 0x000000f000007945 */ /* 0x000fe20003800000 */
[--C-:B0-----:R-:W-:Y:S02]  /*0040*/  SHF.R.U32.HI R2, RZ, 0x5, R0.reuse ;  /* 0x00000005ff027819 */ /* 0x101fe40000011600 */
[----:B------:R-:W-:-:S03]  /*0050*/  SHF.R.U32.HI R3, RZ, 0x7, R0 ;  /* 0x00000007ff037819 */ /* 0x000fc60000011600 */
[----:B------:R-:W0:Y:S04]  /*0060*/  SHFL.IDX PT, R7, R2, RZ, 0x1f ;  /* 0x00001fff02077589 */ /* 0x000e2800000e0000 */
[----:B------:R-:W1:Y:S01]  /*0070*/  SHFL.IDX PT, R3, R3, RZ, 0x1f ;  /* 0x00001fff03037589 */ /* 0x000e6200000e0000 */
[----:B0-----:R-:W-:-:S13]  /*0080*/  ISETP.NE.OR P0, PT, R7, RZ, !P0 ;  /* 0x000000ff0700720c */ /* 0x001fda0004705670 */
[----:B-1----:R-:W-:Y:S05]  /*0090*/  @P0 BRA `(.L_x_1) ;  /* 0x0000000000200947 */ /* 0x002fea0003800000 */
[----:B------:R-:W-:Y:S02]  /*00a0*/  ULDC.64 UR4, c[0x0][0x198] ;  /* 0x0000660000047ab9 */ /* 0x000fe40000000a00 */
[----:B------:R-:W-:Y:S02]  /*00b0*/  UIADD3 UR6, UP0, UR4, 0xf0, URZ ;  /* 0x000000f004067890 */ /* 0x000fe4000ff1e03f */
[----:B------:R-:W-:Y:S02]  /*00c0*/  UIADD3 UR4, UP1, UR4, 0x1f0, URZ ;  /* 0x000001f004047890 */ /* 0x000fe4000ff3e03f */
[----:B------:R-:W-:Y:S02]  /*00d0*/  UIADD3.X UR7, URZ, UR5, URZ, UP0, !UPT ;  /* 0x000000053f077290 */ /* 0x000fe400087fe43f */
[----:B------:R-:W-:-:S07]  /*00e0*/  UIADD3.X UR5, URZ, UR5, URZ, UP1, !UPT ;  /* 0x000000053f057290 */ /* 0x000fce0008ffe43f */
[----:B------:R0:W-:Y:S02]  /*00f0*/  UTMACCTL.PF [UR6] ;  /* 0x00000000060079b9 */ /* 0x0001e40008040000 */
[----:B------:R0:W-:Y:S02]  /*0100*/  UTMACCTL.PF [UR4] ;  /* 0x00000000040079b9 */ /* 0x0001e40008040000 */
[----:B0-----:R-:W-:Y:S01]  /*0110*/  NOP ;  /* 0x0000000000007918 */ /* 0x001fe20000000000 */
.L_x_1:
[----:B------:R-:W-:Y:S05]  /*0120*/  BSYNC B0 ;  /* 0x0000000000007941 */ /* 0x000fea0003800000 */
.L_x_0:
[----:B------:R-:W0:Y:S02]  /*0130*/  SHFL.IDX PT, R4, R2, RZ, 0x1f ;  /* 0x00001fff02047589 */ /* 0x000e2400000e0000 */
[----:B0-----:R-:W-:-:S13]  /*0140*/  ISETP.NE.AND P0, PT, R4, RZ, PT ;  /* 0x000000ff0400720c */ /* 0x001fda0003f05270 */
[----:B------:R-:W-:Y:S05]  /*0150*/  @P0 BRA `(.L_x_2) ;  /* 0x0000000000600947 */ /* 0x000fea0003800000 */
[----:B------:R-:W0:Y:S01]  /*0160*/  S2UR UR8, SR_CgaCtaId ;  /* 0x00000000000879c3 */ /* 0x000e220000008800 */
[----:B------:R-:W-:Y:S01]  /*0170*/  UMOV UR4, 0x400 ;  /* 0x0000040000047882 */ /* 0x000fe20000000000 */
[----:B------:R-:W-:Y:S01]  /*0180*/  UMOV UR5, 0x1 ;  /* 0x0000000100057882 */ /* 0x000fe20000000000 */
[----:B------:R-:W-:Y:S01]  /*0190*/  UMOV UR6, 0x6 ;  /* 0x0000000600067882 */ /* 0x000fe20000000000 */
[----:B------:R-:W-:Y:S01]  /*01a0*/  ELECT P0, URZ, PT ;  /* 0x00000000003f782f */ /* 0x000fe20003800000 */
[----:B------:R-:W-:-:S04]  /*01b0*/  UIADD3 UR6, -UR6, 0x100000, URZ ;  /* 0x0010000006067890 */ /* 0x000fc8000fffe13f */
[----:B------:R-:W-:Y:S02]  /*01c0*/  USHF.L.U32 UR7, UR6, 0xb, URZ ;  /* 0x0000000b06077899 */ /* 0x000fe4000800063f */
[----:B------:R-:W-:Y:S02]  /*01d0*/  USHF.L.U32 UR6, UR6, 0x1, URZ ;  /* 0x0000000106067899 */ /* 0x000fe4000800063f */
[----:B0-----:R-:W-:Y:S02]  /*01e0*/  ULEA UR8, UR8, UR4, 0x18 ;  /* 0x0000000408087291 */ /* 0x001fe4000f8ec03f */
[----:B------:R-:W-:-:S04]  /*01f0*/  UIADD3 UR4, -UR5, 0x100000, URZ ;  /* 0x0010000005047890 */ /* 0x000fc8000fffe13f */
[----:B------:R-:W-:Y:S02]  /*0200*/  USHF.L.U32 UR5, UR4, 0xb, URZ ;  /* 0x0000000b04057899 */ /* 0x000fe4000800063f */
[----:B------:R-:W-:Y:S01]  /*0210*/  USHF.L.U32 UR4, UR4, 0x1, URZ ;  /* 0x0000000104047899 */ /* 0x000fe2000800063f */
[----:B------:R-:W0:Y:S11]  /*0220*/  FENCE.VIEW.ASYNC.S ;  /* 0x00000000000073c6 */ /* 0x000e360000000000 */
[----:B0-----:R0:W1:Y:S01]  /*0230*/  SYNCS.EXCH.64 URZ, [UR8], UR4 ;  /* 0x00000004083f75b2 */ /* 0x0010620008000100 */
[----:B------:R0:W2:Y:S01]  /*0240*/  SYNCS.EXCH.64 URZ, [UR8+0x28], UR6 ;  /* 0x00002806083f75b2 */ /* 0x0000a20008000100 */
[----:B------:R0:W3:Y:S01]  /*0250*/  SYNCS.EXCH.64 URZ, [UR8+0x8], UR4 ;  /* 0x00000804083f75b2 */ /* 0x0000e20008000100 */
[----:B------:R0:W4:Y:S01]  /*0260*/  SYNCS.EXCH.64 URZ, [UR8+0x30], UR6 ;  /* 0x00003006083f75b2 */ /* 0x0001220008000100 */
[----:B------:R0:W0:Y:S01]  /*0270*/  SYNCS.EXCH.64 URZ, [UR8+0x10], UR4 ;  /* 0x00001004083f75b2 */ /* 0x0000220008000100 */
[----:B------:R0:W0:Y:S01]  /*0280*/  SYNCS.EXCH.64 URZ, [UR8+0x38], UR6 ;  /* 0x00003806083f75b2 */ /* 0x0000220008000100 */
[----:B------:R0:W0:Y:S01]  /*0290*/  SYNCS.EXCH.64 URZ, [UR8+0x18], UR4 ;  /* 0x00001804083f75b2 */ /* 0x0000220008000100 */
[----:B------:R0:W0:Y:S01]  /*02a0*/  SYNCS.EXCH.64 URZ, [UR8+0x40], UR6 ;  /* 0x00004006083f75b2 */ /* 0x0000220008000100 */
[----:B------:R0:W0:Y:S01]  /*02b0*/  SYNCS.EXCH.64 URZ, [UR8+0x20], UR4 ;  /* 0x00002004083f75b2 */ /* 0x0000220008000100 */
[----:B------:R0:W0:Y:S01]  /*02c0*/  SYNCS.EXCH.64 URZ, [UR8+0x48], UR6 ;  /* 0x00004806083f75b2 */ /* 0x0000220008000100 */
[----:B------:R-:W-:Y:S01]  /*02d0*/  NOP ;  /* 0x0000000000007918 */ /* 0x000fe20000000000 */
.L_x_2:
[----:B------:R-:W-:Y:S01]  /*02e0*/  SHF.R.S32.HI R5, RZ, 0x1f, R0 ;  /* 0x0000001fff057819 */ /* 0x000fe20000011400 */
[----:B------:R-:W5:Y:S01]  /*02f0*/  SHFL.IDX PT, R2, R2, RZ, 0x1f ;  /* 0x00001fff02027589 */ /* 0x000f6200000e0000 */
[----:B0-----:R-:W0:Y:S01]  /*0300*/  S2UR UR8, SR_CTAID.X ;  /* 0x00000000000879c3 */ /* 0x001e220000002500 */
[----:B------:R-:W-:Y:S02]  /*0310*/  ELECT P0, URZ, PT ;  /* 0x00000000003f782f */ /* 0x000fe40003800000 */
[----:B------:R-:W-:Y:S01]  /*0320*/  LEA.HI R5, R5, R0, RZ, 0x7 ;  /* 0x0000000005057211 */ /* 0x000fe200078f38ff */
[----:B------:R-:W1:Y:S01]  /*0330*/  S2R R8, SR_CTAID.Y ;  /* 0x0000000000087919 */ /* 0x000e620000002600 */
[----:B------:R-:W-:Y:S01]  /*0340*/  SHF.R.S32.HI R11, RZ, 0x1f, R4 ;  /* 0x0000001fff0b7819 */ /* 0x000fe20000011404 */
[----:B------:R-:W-:Y:S01]  /*0350*/  ULDC UR4, c[0x0][0x150] ;  /* 0x0000540000047ab9 */ /* 0x000fe20000000800 */
[----:B------:R-:W-:Y:S01]  /*0360*/  LOP3.LUT R5, R5, 0xffffff80, RZ, 0xc0, !PT ;  /* 0xffffff8005057812 */ /* 0x000fe200078ec0ff */
[----:B------:R-:W-:Y:S01]  /*0370*/  VIADD R16, R3, 0xffffffff ;  /* 0xffffffff03107836 */ /* 0x000fe20000000000 */
[----:B------:R-:W-:Y:S01]  /*0380*/  LEA.HI R11, R11, R4, RZ, 0x2 ;  /* 0x000000040b0b7211 */ /* 0x000fe200078f10ff */
[----:B------:R-:W2:Y:S01]  /*0390*/  LDC R12, c[0x0][0x144] ;  /* 0x00005100ff0c7b82 */ /* 0x000ea20000000800 */
[----:B------:R-:W-:Y:S01]  /*03a0*/  NOP ;  /* 0x0000000000007918 */ /* 0x000fe20000000000 */
[----:B------:R-:W-:Y:S01]  /*03b0*/  IMAD.IADD R6, R0, 0x1, -R5 ;  /* 0x0000000100067824 */ /* 0x000fe200078e0a05 */
[----:B------:R-:W-:Y:S01]  /*03c0*/  LOP3.LUT R11, R11, 0x3ffffffc, RZ, 0xc0, !PT ;  /* 0x3ffffffc0b0b7812 */ /* 0x000fe200078ec0ff */
[----:B------:R-:W-:Y:S01]  /*03d0*/  NOP ;  /* 0x0000000000007918 */ /* 0x000fe20000000000 */
[----:B------:R-:W-:-:S02]  /*03e0*/  ISETP.NE.AND P4, PT, R3, RZ, PT ;  /* 0x000000ff0300720c */ /* 0x000fc40003f85270 */
[----:B------:R-:W-:Y:S01]  /*03f0*/  SHF.R.S32.HI R5, RZ, 0x1f, R6 ;  /* 0x0000001fff057819 */ /* 0x000fe20000011406 */
[----:B------:R-:W-:Y:S01]  /*0400*/  IMAD.IADD R4, R4, 0x1, -R11 ;  /* 0x0000000104047824 */ /* 0x000fe200078e0a0b */
[----:B------:R-:W3:Y:S01]  /*0410*/  LDC R14, c[0x0][0x140] ;  /* 0x00005000ff0e7b82 */ /* 0x000ee20000000800 */
[----:B------:R-:W-:Y:S02]  /*0420*/  ISETP.GE.U32.AND P6, PT, R16, 0x2, PT ;  /* 0x000000021000780c */ /* 0x000fe40003fc6070 */
[----:B------:R-:W-:Y:S02]  /*0430*/  LEA.HI R5, R5, R6, RZ, 0x3 ;  /* 0x0000000605057211 */ /* 0x000fe400078f18ff */
[----:B-----5:R-:W-:Y:S02]  /*0440*/  ISETP.NE.OR P0, PT, R2, RZ, !P0 ;  /* 0x000000ff0200720c */ /* 0x020fe40004705670 */
[--C-:B------:R-:W-:Y:S01]  /*0450*/  SHF.R.S32.HI R2, RZ, 0x3, R5.reuse ;  /* 0x00000003ff027819 */ /* 0x100fe20000011405 */
[----:B------:R-:W5:Y:S01]  /*0460*/  LDC R13, c[0x0][0x148] ;  /* 0x00005200ff0d7b82 */ /* 0x000f620000000800 */
[----:B------:R-:W-:-:S02]  /*0470*/  SHF.R.S32.HI R5, RZ, 0x1f, R5 ;  /* 0x0000001fff057819 */ /* 0x000fc40000011405 */
[----:B0-----:R-:W-:Y:S02]  /*0480*/  I2FP.F32.U32 R10, UR8 ;  /* 0x00000008000a7c45 */ /* 0x001fe40008201000 */
[----:B------:R-:W-:-:S03]  /*0490*/  LEA.HI R5, R5, R2, RZ, 0x2 ;  /* 0x0000000205057211 */ /* 0x000fc600078f10ff */
[----:B------:R-:W-:Y:S01]  /*04a0*/  FMUL R10, R10, UR4 ;  /* 0x000000040a0a7c20 */ /* 0x000fe20008400000 */
[----:B------:R-:W-:Y:S01]  /*04b0*/  LOP3.LUT R5, R5, 0xfffffffc, RZ, 0xc0, !PT ;  /* 0xfffffffc05057812 */ /* 0x000fe200078ec0ff */
[----:B------:R-:W-:Y:S01]  /*04c0*/  VOTEU.ALL UP0, P0 ;  /* 0x00000000003f7886 */ /* 0x000fe20000000000 */
[----:B-1----:R-:W-:Y:S01]  /*04d0*/  I2FP.F32.U32 R11, R8 ;  /* 0x00000008000b7245 */ /* 0x002fe20000201000 */
[----:B------:R-:W-:Y:S01]  /*04e0*/  ULDC UR4, c[0x0][0x154] ;  /* 0x0000550000047ab9 */ /* 0x000fe20000000800 */
[----:B------:R-:W-:Y:S01]  /*04f0*/  VOTEU.ALL UP1, P0 ;  /* 0x00000000003f7886 */ /* 0x000fe20000020000 */
[----:B------:R-:W0:Y:S01]  /*0500*/  F2I.U32.TRUNC.NTZ R10, R10 ;  /* 0x0000000a000a7305 */ /* 0x000e22000020f000 */
[----:B------:R-:W-:Y:S01]  /*0510*/  IMAD.IADD R5, R2, 0x1, -R5 ;  /* 0x0000000102057824 */ /* 0x000fe200078e0a05 */
[----:B------:R-:W1:Y:S01]  /*0520*/  @!UP0 S2UR UR7, SR_CgaCtaId ;  /* 0x00000000000789c3 */ /* 0x000e620000008800 */
[----:B------:R-:W-:Y:S01]  /*0530*/  @!UP0 UMOV UR6, 0x400 ;  /* 0x0000040000068882 */ /* 0x000fe20000000000 */
[----:B---3--:R-:W-:Y:S01]  /*0540*/  ISETP.EQ.U32.AND P2, PT, R14, 0x1, PT ;  /* 0x000000010e00780c */ /* 0x008fe20003f42070 */
[----:B------:R-:W-:-:S05]  /*0550*/  IMAD R5, R4, 0x4, R5 ;  /* 0x0000000404057824 */ /* 0x000fca00078e0205 */
[----:B------:R-:W-:-:S04]  /*0560*/  LEA.HI R2, R5, R5, RZ, 0x1 ;  /* 0x0000000505027211 */ /* 0x000fc800078f08ff */
[----:B------:R-:W-:Y:S01]  /*0570*/  LOP3.LUT R4, R2, 0xfffffffe, RZ, 0xc0, !PT ;  /* 0xfffffffe02047812 */ /* 0x000fe200078ec0ff */
[----:B0-----:R-:W-:Y:S02]  /*0580*/  IMAD.MOV R15, RZ, RZ, -R10 ;  /* 0x000000ffff0f7224 */ /* 0x001fe400078e0a0a */
[----:B------:R-:W-:Y:S01]  /*0590*/  FMUL R10, R11, UR4 ;  /* 0x000000040b0a7c20 */ /* 0x000fe20008400000 */
[----:B------:R-:W-:Y:S01]  /*05a0*/  SHF.R.S32.HI R2, RZ, 0x1f, R7 ;  /* 0x0000001fff027819 */ /* 0x000fe20000011407 */
[----:B------:R-:W-:Y:S01]  /*05b0*/  UMOV UR4, 0x20 ;  /* 0x0000002000047882 */ /* 0x000fe20000000000 */
[----:B--2---:R-:W-:Y:S01]  /*05c0*/  IMAD R12, R12, R15, UR8 ;  /* 0x000000080c0c7e24 */ /* 0x004fe2000f8e020f */
[----:B------:R-:W-:-:S04]  /*05d0*/  @!UP0 UIADD3 UR4, -UR4, 0x100000, URZ ;  /* 0x0010000004048890 */ /* 0x000fc8000fffe13f */
[----:B------:R-:W-:Y:S02]  /*05e0*/  @!UP0 USHF.L.U32 UR5, UR4, 0xb, URZ ;  /* 0x0000000b04058899 */ /* 0x000fe4000800063f */
[----:B------:R-:W-:Y:S01]  /*05f0*/  @!UP0 USHF.L.U32 UR4, UR4, 0x1, URZ ;  /* 0x0000000104048899 */ /* 0x000fe2000800063f */
[C---:B------:R-:W-:Y:S01]  /*0600*/  IMAD.IADD R11, R5.reuse, 0x1, -R4 ;  /* 0x00000001050b7824 */ /* 0x040fe200078e0a04 */
[----:B------:R-:W0:Y:S01]  /*0610*/  F2I.U32.TRUNC.NTZ R10, R10 ;  /* 0x0000000a000a7305 */ /* 0x000e22000020f000 */
[----:B------:R-:W-:Y:S01]  /*0620*/  LEA.HI R2, R2, R7, RZ, 0x2 ;  /* 0x0000000702027211 */ /* 0x000fe200078f10ff */
[----:B------:R-:W-:Y:S02]  /*0630*/  IMAD.SHL.U32 R4, R5, 0x4, RZ ;  /* 0x0000000405047824 */ /* 0x000fe400078e00ff */
[----:B------:R-:W-:Y:S01]  /*0640*/  ISETP.NE.AND P3, PT, R11, R12, PT ;  /* 0x0000000c0b00720c */ /* 0x000fe20003f65270 */
[----:B-1----:R-:W-:Y:S01]  /*0650*/  @!UP0 ULEA UR6, UR7, UR6, 0x18 ;  /* 0x0000000607068291 */ /* 0x002fe2000f8ec03f */
[----:B------:R-:W-:Y:S01]  /*0660*/  LOP3.LUT R2, R2, 0xfffffffc, RZ, 0xc0, !PT ;  /* 0xfffffffc02027812 */ /* 0x000fe200078ec0ff */
[----:B------:R-:W-:Y:S01]  /*0670*/  VOTEU.ALL UP0, P0 ;  /* 0x00000000003f7886 */ /* 0x000fe20000000000 */
[----:B------:R-:W-:-:S02]  /*0680*/  LOP3.LUT R5, R5, 0xc, R4, 0x78, !PT ;  /* 0x0000000c05057812 */ /* 0x000fc400078e7804 */
[----:B------:R-:W-:Y:S01]  /*0690*/  LOP3.LUT P0, RZ, R6, 0x7, RZ, 0xc0, !PT ;  /* 0x0000000706ff7812 */ /* 0x000fe2000780c0ff */
[----:B------:R-:W-:Y:S02]  /*06a0*/  IMAD.IADD R7, R7, 0x1, -R2 ;  /* 0x0000000107077824 */ /* 0x000fe400078e0a02 */
[----:B------:R-:W-:Y:S01]  /*06b0*/  IMAD.MOV.U32 R6, RZ, RZ, 0x1 ;  /* 0x00000001ff067424 */ /* 0x000fe200078e00ff */
[----:B------:R-:W-:Y:S01]  /*06c0*/  ISETP.LT.U32.AND P0, PT, R5, 0x4, !P0 ;  /* 0x000000040500780c */ /* 0x000fe20004701070 */
[----:B0-----:R-:W-:Y:S01]  /*06d0*/  IMAD.MOV R20, RZ, RZ, -R10 ;  /* 0x000000ffff147224 */ /* 0x001fe200078e0a0a */
[----:B------:R-:W-:Y:S01]  /*06e0*/  ISETP.NE.AND P1, PT, R7, 0x3, PT ;  /* 0x000000030700780c */ /* 0x000fe20003f25270 */
[----:B------:R-:W0:Y:S02]  /*06f0*/  FENCE.VIEW.ASYNC.S ;  /* 0x00000000000073c6 */ /* 0x000e240000000000 */
[----:B0-----:R0:W1:Y:S01]  /*0700*/  @!UP0 SYNCS.EXCH.64 URZ, [UR6+0x60], UR4 ;  /* 0x00006004063f85b2 */ /* 0x0010620008000100 */
[----:B------:R-:W-:Y:S01]  /*0710*/  @P3 LEA.HI R2, R5, R5, RZ, 0x1 ;  /* 0x0000000505023211 */ /* 0x000fe200078f08ff */
[----:B-----5:R-:W-:Y:S01]  /*0720*/  IMAD R11, R13, R20, R8 ;  /* 0x000000140d0b7224 */ /* 0x020fe200078e0208 */
[----:B------:R-:W-:-:S02]  /*0730*/  ISETP.EQ.OR P1, PT, R7, RZ, !P1 ;  /* 0x000000ff0700720c */ /* 0x000fc40004f22670 */
[----:B------:R-:W-:Y:S02]  /*0740*/  @P3 SHF.R.S32.HI R2, RZ, 0x1, R2 ;  /* 0x00000001ff023819 */ /* 0x000fe40000011402 */
[----:B------:R-:W-:Y:S02]  /*0750*/  ISETP.EQ.AND P1, PT, R3, RZ, P1 ;  /* 0x000000ff0300720c */ /* 0x000fe40000f22270 */
[----:B------:R-:W-:Y:S02]  /*0760*/  @P3 ISETP.NE.AND P5, PT, R2, R11, PT ;  /* 0x0000000b0200320c */ /* 0x000fe40003fa5270 */
[----:B------:R-:W-:Y:S02]  /*0770*/  SEL R3, RZ, 0x1, !P0 ;  /* 0x00000001ff037807 */ /* 0x000fe40004000000 */
[----:B------:R-:W-:Y:S02]  /*0780*/  @P3 SEL R6, RZ, 0x1, P5 ;  /* 0x00000001ff063807 */ /* 0x000fe40002800000 */
[----:B------:R-:W-:Y:S01]  /*0790*/  SEL R4, RZ, 0x1, !P1 ;  /* 0x00000001ff047807 */ /* 0x000fe20004800000 */
[----:B------:R0:W2:Y:S01]  /*07a0*/  @!UP1 SYNCS.EXCH.64 URZ, [UR6+0x68], UR4 ;  /* 0x00006804063f95b2 */ /* 0x0000a20008000100 */
[----:B------:R-:W-:Y:S01]  /*07b0*/  LOP3.LUT R6, R6, R3, RZ, 0xc0, !PT ;  /* 0x0000000306067212 */ /* 0x000fe200078ec0ff */
[----:B------:R-:W-:Y:S01]  /*07c0*/  NOP ;  /* 0x0000000000007918 */ /* 0x000fe20000000000 */
[----:B------:R-:W-:Y:S01]  /*07d0*/  SEL R4, R4, 0x2, P6 ;  /* 0x0000000204047807 */ /* 0x000fe20003000000 */
[----:B------:R-:W-:Y:S06]  /*07e0*/  @!P2 BRA `(.L_x_3) ;  /* 0x000000000008a947 */ /* 0x000fec0003800000 */
[----:B-12-4-:R-:W-:Y:S01]  /*07f0*/  UCGABAR_ARV ;  /* 0x00000000000079c7 */ /* 0x016fe20008000000 */
[----:B------:R-:W-:Y:S05]  /*0800*/  BRA `(.L_x_4) ;  /* 0x0000000000047947 */ /* 0x000fea0003800000 */
.L_x_3:
[----:B-12-4-:R-:W-:Y:S01]  /*0810*/  NOP ;  /* 0x0000000000007918 */ /* 0x016fe20000000000 */
.L_x_4:
[----:B------:R-:W1:Y:S01]  /*0820*/  LDC R2, c[0x0][0x65c] ;  /* 0x00019700ff027b82 */ /* 0x000e620000000800 */
[----:B------:R-:W-:Y:S01]  /*0830*/  IMAD.MOV.U32 R3, RZ, RZ, RZ ;  /* 0x000000ffff037224 */ /* 0x000fe200078e00ff */
[----:B-1----:R-:W-:Y:S01]  /*0840*/  ISETP.NE.AND P3, PT, R2, 0x1, PT ;  /* 0x000000010200780c */ /* 0x002fe20003f65270 */
[----:B------:R-:W-:-:S12]  /*0850*/  IMAD.U32 R2, RZ, RZ, UR8 ;  /* 0x00000008ff027e24 */ /* 0x000fd8000f8e00ff */
[----:B------:R-:W1:Y:S01]  /*0860*/  @P3 LDC R15, c[0x0][0x10] ;  /* 0x00000400ff0f3b82 */ /* 0x000e620000000800 */
[----:B------:R-:W-:Y:S02]  /*0870*/  @P3 IMAD.MOV.U32 R9, RZ, RZ, RZ ;  /* 0x000000ffff093224 */ /* 0x000fe400078e00ff */
[----:B------:R-:W-:-:S05]  /*0880*/  @P3 IMAD.MOV.U32 R17, RZ, RZ, RZ ;  /* 0x000000ffff113224 */ /* 0x000fca00078e00ff */
[----:B------:R-:W2:Y:S01]  /*0890*/  @!P3 LDC R11, c[0x0][0xc] ;  /* 0x00000300ff0bbb82 */ /* 0x000ea20000000800 */
[----:B-1----:R-:W-:-:S04]  /*08a0*/  @P3 IMAD.WIDE.U32 R14, R15, UR8, R8 ;  /* 0x000000080f0e3c25 */ /* 0x002fc8000f8e0008 */
[----:B--2---:R-:W-:-:S04]  /*08b0*/  @!P3 IMAD.WIDE.U32 R10, R8, R11, R2 ;  /* 0x0000000b080ab225 */ /* 0x004fc800078e0002 */
[----:B------:R-:W-:Y:S02]  /*08c0*/  @P3 IMAD.MOV.U32 R2, RZ, RZ, R14 ;  /* 0x000000ffff023224 */ /* 0x000fe400078e000e */
[----:B------:R-:W-:Y:S02]  /*08d0*/  @P3 IMAD.IADD R3, R15, 0x1, R17 ;  /* 0x000000010f033824 */ /* 0x000fe400078e0211 */
[----:B------:R-:W-:Y:S02]  /*08e0*/  @!P3 IMAD.MOV.U32 R2, RZ, RZ, R10 ;  /* 0x000000ffff02b224 */ /* 0x000fe400078e000a */
[----:B------:R-:W-:Y:S01]  /*08f0*/  @!P3 IMAD.MOV.U32 R3, RZ, RZ, R11 ;  /* 0x000000ffff03b224 */ /* 0x000fe200078e000b */
[----:B------:R-:W-:Y:S06]  /*0900*/  @!P2 BRA `(.L_x_5) ;  /* 0x00000000000ca947 */ /* 0x000fec0003800000 */
[----:B------:R-:W-:Y:S01]  /*0910*/  UCGABAR_WAIT ;  /* 0x0000000000007dc7 */ /* 0x000fe20008000000 */
[----:B------:R-:W-:Y:S01]  /*0920*/  CCTL.IVALL ;  /* 0x00000000ff00798f */ /* 0x000fe20002000000 */
[----:B------:R-:W-:Y:S05]  /*0930*/  BRA `(.L_x_6) ;  /* 0x0000000000047947 */ /* 0x000fea0003800000 */
.L_x_5:
[----:B------:R-:W-:Y:S06]  /*0940*/  BAR.SYNC.DEFER_BLOCKING 0x0 ;  /* 0x0000000000007b1d */ /* 0x000fec0000010000 */
.L_x_6:
[----:B------:R-:W-:Y:S05]  /*0950*/  @!P4 BRA `(.L_x_7) ;  /* 0x000000780080c947 */ /* 0x000fea0003800000 */
[----:B------:R-:W-:-:S13]  /*0960*/  ISETP.GT.U32.AND P0, PT, R16, 0x1, PT ;  /* 0x000000011000780c */ /* 0x000fda0003f04070 */
[----:B0-----:R-:W-:Y:S05]  /*0970*/  @P0 EXIT ;  /* 0x000000000000094d */ /* 0x001fea0003800000 */
[----:B------:R-:W-:Y:S01]  /*0980*/  ULDC.64 UR4, c[0x0][0x650] ;  /* 0x0001940000047ab9 */ /* 0x000fe20000000a00 */
[----:B------:R-:W-:Y:S01]  /*0990*/  PRMT R14, RZ, 0x7610, R14 ;  /* 0x00007610ff0e7816 */ /* 0x000fe2000000000e */
[----:B------:R-:W-:Y:S01]  /*09a0*/  IMAD.MOV.U32 R10, RZ, RZ, -0x1 ;  /* 0xffffffffff0a7424 */ /* 0x000fe200078e00ff */
[----:B------:R-:W-:Y:S01]  /*09b0*/  ISETP.GE.U32.AND P0, PT, R2, UR4, PT ;  /* 0x0000000402007c0c */ /* 0x000fe2000bf06070 */
[----:B------:R-:W-:Y:S02]  /*09c0*/  IMAD.MOV.U32 R11, RZ, RZ, -0x1 ;  /* 0xffffffffff0b7424 */ /* 0x000fe400078e00ff */
[----:B------:R-:W-:Y:S01]  /*09d0*/  IMAD.MOV.U32 R7, RZ, RZ, -0x1 ;  /* 0xffffffffff077424 */ /* 0x000fe200078e00ff */
[----:B------:R-:W-:-:S13]  /*09e0*/  ISETP.GE.U32.AND.EX P0, PT, R3, UR5, PT, P0 ;  /* 0x0000000503007c0c */ /* 0x000fda000bf06100 */
[----:B------:R-:W-:Y:S05]  /*09f0*/  @P0 BRA `(.L_x_8) ;  /* 0x0000000400280947 */ /* 0x000fea0003800000 */
[----:B------:R-:W0:Y:S01]  /*0a00*/  LDC.64 R22, c[0x0][0x628] ;  /* 0x00018a00ff167b82 */ /* 0x000e220000000a00 */
[----:B------:R-:W-:Y:S02]  /*0a10*/  IMAD.MOV.U32 R10, RZ, RZ, R2 ;  /* 0x000000ffff0a7224 */ /* 0x000fe400078e0002 */
[----:B------:R-:W-:-:S05]  /*0a20*/  IMAD.MOV.U32 R11, RZ, RZ, R3 ;  /* 0x000000ffff0b7224 */ /* 0x000fca00078e0003 */
[----:B------:R-:W1:Y:S08]  /*0a30*/  LDC R18, c[0x0][0x630] ;  /* 0x00018c00ff127b82 */ /* 0x000e700000000800 */
[----:B------:R-:W2:Y:S01]  /*0a40*/  LDC.64 R24, c[0x0][0x620] ;  /* 0x00018800ff187b82 */ /* 0x000ea20000000a00 */
[----:B0-----:R-:W-:-:S04]  /*0a50*/  ISETP.NE.U32.AND P0, PT, R22, RZ, PT ;  /* 0x000000ff1600720c */ /* 0x001fc80003f05070 */
[----:B------:R-:W-:-:S13]  /*0a60*/  ISETP.NE.AND.EX P0, PT, R23, RZ, PT, P0 ;  /* 0x000000ff1700720c */ /* 0x000fda0003f05300 */
[----:B-12---:R-:W-:Y:S05]  /*0a70*/  @!P0 BRA `(.L_x_9) ;  /* 0x0000000000288947 */ /* 0x006fea0003800000 */
[----:B------:R-:W0:Y:S02]  /*0a80*/  LDC R7, c[0x0][0x634] ;  /* 0x00018d00ff077b82 */ /* 0x000e240000000800 */
[----:B0-----:R-:W-:-:S05]  /*0a90*/  IADD3 R7, P0, R2, R7, RZ ;  /* 0x0000000702077210 */ /* 0x001fca0007f1e0ff */
[----:B------:R-:W-:-:S04]  /*0aa0*/  IMAD.X R19, RZ, RZ, R3, P0 ;  /* 0x000000ffff137224 */ /* 0x000fc800000e0603 */
[----:B------:R-:W-:-:S04]  /*0ab0*/  IMAD.WIDE.U32 R10, R19, R22, RZ ;  /* 0x00000016130a7225 */ /* 0x000fc800078e00ff */
[----:B------:R-:W-:-:S04]  /*0ac0*/  IMAD.WIDE.U32 R14, P0, R7, R23, R10 ;  /* 0x00000017070e7225 */ /* 0x000fc8000780000a */
[----:B------:R-:W-:-:S04]  /*0ad0*/  IMAD.WIDE.U32 R10, R7, R22, RZ ;  /* 0x00000016070a7225 */ /* 0x000fc800078e00ff */
[----:B------:R-:W-:Y:S01]  /*0ae0*/  IMAD.X R17, RZ, RZ, RZ, P0 ;  /* 0x000000ffff117224 */ /* 0x000fe200000e06ff */
[----:B------:R-:W-:Y:S01]  /*0af0*/  IADD3 RZ, P0, R11, R14, RZ ;  /* 0x0000000e0bff7210 */ /* 0x000fe20007f1e0ff */
[----:B------:R-:W-:-:S04]  /*0b00*/  IMAD.MOV.U32 R16, RZ, RZ, R15 ;  /* 0x000000ffff107224 */ /* 0x000fc800078e000f */
[----:B------:R-:W-:-:S08]  /*0b10*/  IMAD.WIDE.U32.X R10, R19, R23, R16, P0 ;  /* 0x00000017130a7225 */ /* 0x000fd000000e0410 */
.L_x_9:
[----:B------:R-:W0:Y:S01]  /*0b20*/  LDC.64 R26, c[0x0][0x640] ;  /* 0x00019000ff1a7b82 */ /* 0x000e220000000a00 */
[--C-:B------:R-:W-:Y:S01]  /*0b30*/  SHF.R.U64 R28, R10, R18, R11.reuse ;  /* 0x000000120a1c7219 */ /* 0x100fe2000000120b */
[----:B------:R-:W-:Y:S01]  /*0b40*/  IMAD R29, R13, R20, R8 ;  /* 0x000000140d1d7224 */ /* 0x000fe200078e0208 */
[----:B------:R-:W-:Y:S01]  /*0b50*/  SHF.R.U32.HI R7, RZ, R18, R11 ;  /* 0x00000012ff077219 */ /* 0x000fe2000001160b */
[----:B------:R-:W-:Y:S01]  /*0b60*/  IMAD.MOV.U32 R23, RZ, RZ, 0x1 ;  /* 0x00000001ff177424 */ /* 0x000fe200078e00ff */
[----:B------:R-:W-:-:S03]  /*0b70*/  IADD3 R9, P0, RZ, -R28, RZ ;  /* 0x8000001cff097210 */ /* 0x000fc60007f1e0ff */
[----:B------:R-:W1:Y:S02]  /*0b80*/  LDC R16, c[0x0][0x618] ;  /* 0x00018600ff107b82 */ /* 0x000e640000000800 */
[----:B------:R-:W-:Y:S02]  /*0b90*/  IMAD.X R7, RZ, RZ, ~R7, P0 ;  /* 0x000000ffff077224 */ /* 0x000fe400000e0e07 */
[----:B------:R-:W-:-:S04]  /*0ba0*/  IMAD.WIDE.U32 R10, R9, R24, R2 ;  /* 0x00000018090a7225 */ /* 0x000fc800078e0002 */
[----:B------:R-:W2:Y:S01]  /*0bb0*/  LDC R15, c[0x0][0x608] ;  /* 0x00018200ff0f7b82 */ /* 0x000ea20000000800 */
[----:B------:R-:W-:-:S04]  /*0bc0*/  IMAD R14, R7, R24, RZ ;  /* 0x00000018070e7224 */ /* 0x000fc800078e02ff */
[----:B------:R-:W-:-:S03]  /*0bd0*/  IMAD R7, R9, R25, R14 ;  /* 0x0000001909077224 */ /* 0x000fc600078e020e */
[----:B------:R-:W3:Y:S01]  /*0be0*/  LDC R22, c[0x0][0x658] ;  /* 0x00019600ff167b82 */ /* 0x000ee20000000800 */
[----:B------:R-:W-:Y:S01]  /*0bf0*/  IMAD.IADD R7, R11, 0x1, R7 ;  /* 0x000000010b077824 */ /* 0x000fe200078e0207 */
[----:B0-----:R-:W-:-:S04]  /*0c00*/  ISETP.NE.U32.AND P0, PT, R26, RZ, PT ;  /* 0x000000ff1a00720c */ /* 0x001fc80003f05070 */
[----:B------:R-:W-:Y:S02]  /*0c10*/  ISETP.NE.AND.EX P0, PT, R27, RZ, PT, P0 ;  /* 0x000000ff1b00720c */ /* 0x000fe40003f05300 */
[----:B------:R-:W0:Y:S01]  /*0c20*/  LDC R18, c[0x0][0x600] ;  /* 0x00018000ff127b82 */ /* 0x000e220000000800 */
[-CC-:B-1----:R-:W-:Y:S02]  /*0c30*/  SHF.R.U64 R19, R10, R16.reuse, R7.reuse ;  /* 0x000000100a137219 */ /* 0x182fe40000001207 */
[----:B------:R-:W-:Y:S01]  /*0c40*/  SHF.R.U32.HI R10, RZ, R16, R7 ;  /* 0x00000010ff0a7219 */ /* 0x000fe20000011607 */
[----:B------:R-:W-:-:S04]  /*0c50*/  IMAD.MOV.U32 R7, RZ, RZ, -0x1 ;  /* 0xffffffffff077424 */ /* 0x000fc800078e00ff */
[----:B------:R-:W1:Y:S01]  /*0c60*/  LDC R21, c[0x0][0x648] ;  /* 0x00019200ff157b82 */ /* 0x000e620000000800 */
[-CC-:B--2---:R-:W-:Y:S02]  /*0c70*/  SHF.R.U64 R16, R19, R15.reuse, R10.reuse ;  /* 0x0000000f13107219 */ /* 0x184fe4000000120a */
[----:B------:R-:W-:-:S05]  /*0c80*/  SHF.R.U32.HI R9, RZ, R15, R10 ;  /* 0x0000000fff097219 */ /* 0x000fca000001160a */
[----:B------:R-:W2:Y:S01]  /*0c90*/  LDC R24, c[0x0][0x638] ;  /* 0x00018e00ff187b82 */ /* 0x000ea20000000800 */
[-CC-:B---3--:R-:W-:Y:S02]  /*0ca0*/  SHF.R.U64 R20, R16, R22.reuse, R9.reuse ;  /* 0x0000001610147219 */ /* 0x188fe40000001209 */
[-C--:B------:R-:W-:Y:S02]  /*0cb0*/  SHF.L.U32 R7, R7, R22.reuse, RZ ;  /* 0x0000001607077219 */ /* 0x080fe400000006ff */
[----:B------:R-:W-:Y:S01]  /*0cc0*/  SHF.R.U32.HI R9, RZ, R22, R9 ;  /* 0x00000016ff097219 */ /* 0x000fe20000011609 */
[----:B------:R-:W-:Y:S01]  /*0cd0*/  IMAD.MOV.U32 R8, RZ, RZ, R20 ;  /* 0x000000ffff087224 */ /* 0x000fe200078e0014 */
[----:B------:R-:W-:Y:S01]  /*0ce0*/  LOP3.LUT R13, RZ, R7, RZ, 0x33, !PT ;  /* 0x00000007ff0d7212 */ /* 0x000fe200078e33ff */
[----:B------:R-:W3:Y:S01]  /*0cf0*/  LDC R25, c[0x0][0x610] ;  /* 0x00018400ff197b82 */ /* 0x000ee20000000800 */
[----:B------:R-:W-:Y:S05]  /*0d00*/  @!P0 BRA `(.L_x_10) ;  /* 0x0000000000288947 */ /* 0x000fea0003800000 */
[----:B------:R-:W4:Y:S02]  /*0d10*/  LDC R7, c[0x0][0x64c] ;  /* 0x00019300ff077b82 */ /* 0x000f240000000800 */
[----:B----4-:R-:W-:-:S05]  /*0d20*/  IADD3 R7, P0, R20, R7, RZ ;  /* 0x0000000714077210 */ /* 0x010fca0007f1e0ff */
        /* <DEDUP_REMOVED lines=8> */
.L_x_10:
[----:B-1----:R-:W-:Y:S01]  /*0db0*/  SHF.R.U64 R9, R8, R21, R9 ;  /* 0x0000001508097219 */ /* 0x002fe20000001209 */
[----:B0-----:R-:W-:Y:S01]  /*0dc0*/  VIADD R10, R18, 0xffffffff ;  /* 0xffffffff120a7836 */ /* 0x001fe20000000000 */
[----:B------:R-:W-:Y:S01]  /*0dd0*/  SHF.L.U32 R7, R23, R22, RZ ;  /* 0x0000001617077219 */ /* 0x000fe200000006ff */
[----:B------:R-:W-:Y:S01]  /*0de0*/  IMAD.MOV.U32 R14, RZ, RZ, 0x1 ;  /* 0x00000001ff0e7424 */ /* 0x000fe200078e00ff */
[----:B------:R-:W-:Y:S01]  /*0df0*/  LOP3.LUT R8, R16, R13, RZ, 0xc0, !PT ;  /* 0x0000000d10087212 */ /* 0x000fe200078ec0ff */
[----:B------:R-:W-:Y:S01]  /*0e00*/  IMAD.MOV R11, RZ, RZ, -R9 ;  /* 0x000000ffff0b7224 */ /* 0x000fe200078e0a09 */
[----:B------:R-:W-:Y:S02]  /*0e10*/  SEL R12, R12, R29, !P3 ;  /* 0x0000001d0c0c7207 */ /* 0x000fe40005800000 */
[----:B------:R-:W-:Y:S01]  /*0e20*/  LOP3.LUT R10, R19, R10, RZ, 0xc0, !PT ;  /* 0x0000000a130a7212 */ /* 0x000fe200078ec0ff */
[----:B------:R-:W-:Y:S02]  /*0e30*/  IMAD R9, R7, R9, R8 ;  /* 0x0000000907097224 */ /* 0x000fe400078e0208 */
[----:B--2---:R-:W-:-:S02]  /*0e40*/  IMAD R7, R11, R24, R20 ;  /* 0x000000180b077224 */ /* 0x004fc400078e0214 */
[----:B---3--:R-:W-:Y:S02]  /*0e50*/  IMAD R12, R9, R25, R12 ;  /* 0x00000019090c7224 */ /* 0x008fe400078e020c */
[----:B------:R-:W-:-:S05]  /*0e60*/  IMAD R7, R7, R18, R10 ;  /* 0x0000001207077224 */ /* 0x000fca00078e020a */
[----:B------:R-:W-:Y:S02]  /*0e70*/  SEL R11, R7, R12, !P3 ;  /* 0x0000000c070b7207 */ /* 0x000fe40005800000 */
[----:B------:R-:W-:Y:S01]  /*0e80*/  SEL R10, R12, R7, !P3 ;  /* 0x000000070c0a7207 */ /* 0x000fe20005800000 */
[----:B------:R-:W-:-:S07]  /*0e90*/  IMAD.MOV.U32 R7, RZ, RZ, R28 ;  /* 0x000000ffff077224 */ /* 0x000fce00078e001c */
.L_x_8:
[----:B------:R-:W-:-:S08]  /*0ea0*/  NOP ;  /* 0x0000000000007918 */ /* 0x000fd00000000000 */
[----:B------:R-:W0:Y:S02]  /*0eb0*/  USETMAXREG.TRY_ALLOC.CTAPOOL UP0, 0xe8 ;  /* 0x000000e8000079c8 */ /* 0x000e240008000600 */
[----:B0-----:R-:W-:-:S13]  /*0ec0*/  PLOP3.LUT P0, PT, PT, PT, UP0, 0x80, 0x0 ;  /* 0x000000000000781c */ /* 0x001fda0003f0f008 */
[----:B------:R-:W-:Y:S05]  /*0ed0*/  @!P0 BRA `(.L_x_8) ;  /* 0xfffffffc00f08947 */ /* 0x000fea000383ffff */
[----:B------:R-:W-:Y:S01]  /*0ee0*/  ULDC.64 UR4, c[0x0][0x598] ;  /* 0x0001660000047ab9 */ /* 0x000fe20000000a00 */
[----:B------:R-:W-:Y:S01]  /*0ef0*/  ULDC.64 UR20, c[0x0][0x208] ;  /* 0x0000820000147ab9 */ /* 0x000fe20000000a00 */
[----:B------:R-:W-:-:S04]  /*0f00*/  ISETP.NE.U32.AND P0, PT, RZ, UR4, PT ;  /* 0x00000004ff007c0c */ /* 0x000fc8000bf05070 */
[----:B------:R-:W-:-:S13]  /*0f10*/  ISETP.NE.AND.EX P0, PT, RZ, UR5, PT, P0 ;  /* 0x00000005ff007c0c */ /* 0x000fda000bf05300 */
[----:B------:R-:W-:Y:S05]  /*0f20*/  @!P0 BRA `(.L_x_11) ;  /* 0x00000000001c8947 */ /* 0x000fea0003800000 */
[----:B------:R-:W0:Y:S02]  /*0f30*/  LDC.64 R8, c[0x0][0x598] ;  /* 0x00016600ff087b82 */ /* 0x000e240000000a00 */
[----:B0-----:R-:W2:Y:S02]  /*0f40*/  LDG.E.64 R8, desc[UR20][R8.64] ;  /* 0x0000001408087981 */ /* 0x001ea4000c1e1b00 */
[----:B--2---:R-:W-:-:S04]  /*0f50*/  ISETP.NE.U32.AND P0, PT, R8, RZ, PT ;  /* 0x000000ff0800720c */ /* 0x004fc80003f05070 */
[----:B------:R-:W-:-:S13]  /*0f60*/  ISETP.NE.AND.EX P0, PT, R9, RZ, PT, P0 ;  /* 0x000000ff0900720c */ /* 0x000fda0003f05300 */
[----:B------:R-:W-:Y:S05]  /*0f70*/  @!P0 BRA `(.L_x_11) ;  /* 0x0000000000088947 */ /* 0x000fea0003800000 */
[----:B------:R0:W5:Y:S01]  /*0f80*/  LD.E R8, desc[UR20][R8.64] ;  /* 0x0000001408087980 */ /* 0x000162000c101900 */
[----:B------:R-:W-:Y:S05]  /*0f90*/  BRA `(.L_x_12) ;  /* 0x0000000000207947 */ /* 0x000fea0003800000 */
.L_x_11:
[----:B------:R-:W-:Y:S02]  /*0fa0*/  ULDC.64 UR4, c[0x0][0x588] ;  /* 0x0001620000047ab9 */ /* 0x000fe40000000a00 */
[----:B------:R-:W-:-:S04]  /*0fb0*/  ISETP.NE.U32.AND P0, PT, RZ, UR4, PT ;  /* 0x00000004ff007c0c */ /* 0x000fc8000bf05070 */
[----:B------:R-:W-:-:S13]  /*0fc0*/  ISETP.NE.AND.EX P0, PT, RZ, UR5, PT, P0 ;  /* 0x00000005ff007c0c */ /* 0x000fda000bf05300 */
[----:B------:R-:W-:Y:S05]  /*0fd0*/  @!P0 BRA `(.L_x_13) ;  /* 0x00000000000c8947 */ /* 0x000fea0003800000 */
[----:B------:R-:W0:Y:S02]  /*0fe0*/  LDC.64 R8, c[0x0][0x588] ;  /* 0x00016200ff087b82 */ /* 0x000e240000000a00 */
[----:B0-----:R1:W5:Y:S01]  /*0ff0*/  LDG.E R8, desc[UR20][R8.64] ;  /* 0x0000001408087981 */ /* 0x001362000c1e1900 */
[----:B------:R-:W-:Y:S05]  /*1000*/  BRA `(.L_x_12) ;  /* 0x0000000000047947 */ /* 0x000fea0003800000 */
.L_x_13:
[----:B------:R-:W2:Y:S02]  /*1010*/  LDC R8, c[0x0][0x580] ;  /* 0x00016000ff087b82 */ /* 0x000ea40000000800 */
.L_x_12:
[----:B------:R-:W-:Y:S02]  /*1020*/  ULDC.64 UR4, c[0x0][0x5a0] ;  /* 0x0001680000047ab9 */ /* 0x000fe40000000a00 */
[----:B------:R-:W-:-:S04]  /*1030*/  ISETP.NE.U32.AND P0, PT, RZ, UR4, PT ;  /* 0x00000004ff007c0c */ /* 0x000fc8000bf05070 */
[----:B------:R-:W-:-:S13]  /*1040*/  ISETP.NE.AND.EX P0, PT, RZ, UR5, PT, P0 ;  /* 0x00000005ff007c0c */ /* 0x000fda000bf05300 */
[----:B------:R-:W-:Y:S05]  /*1050*/  @!P0 BRA `(.L_x_14) ;  /* 0x00000000001c8947 */ /* 0x000fea0003800000 */
[----:B------:R-:W3:Y:S02]  /*1060*/  LDC.64 R12, c[0x0][0x5a0] ;  /* 0x00016800ff0c7b82 */ /* 0x000ee40000000a00 */
[----:B---3--:R-:W3:Y:S02]  /*1070*/  LDG.E.64 R12, desc[UR20][R12.64] ;  /* 0x000000140c0c7981 */ /* 0x008ee4000c1e1b00 */
[----:B---3--:R-:W-:-:S04]  /*1080*/  ISETP.NE.U32.AND P0, PT, R12, RZ, PT ;  /* 0x000000ff0c00720c */ /* 0x008fc80003f05070 */
[----:B------:R-:W-:-:S13]  /*1090*/  ISETP.NE.AND.EX P0, PT, R13, RZ, PT, P0 ;  /* 0x000000ff0d00720c */ /* 0x000fda0003f05300 */
[----:B------:R-:W-:Y:S05]  /*10a0*/  @!P0 BRA `(.L_x_14) ;  /* 0x0000000000088947 */ /* 0x000fea0003800000 */
[----:B01----:R0:W5:Y:S01]  /*10b0*/  LD.E R9, desc[UR20][R12.64] ;  /* 0x000000140c097980 */ /* 0x003162000c101900 */
[----:B------:R-:W-:Y:S05]  /*10c0*/  BRA `(.L_x_15) ;  /* 0x0000000000207947 */ /* 0x000fea0003800000 */
.L_x_14:
[----:B------:R-:W-:Y:S02]  /*10d0*/  ULDC.64 UR4, c[0x0][0x590] ;  /* 0x0001640000047ab9 */ /* 0x000fe40000000a00 */
[----:B------:R-:W-:-:S04]  /*10e0*/  ISETP.NE.U32.AND P0, PT, RZ, UR4, PT ;  /* 0x00000004ff007c0c */ /* 0x000fc8000bf05070 */
[----:B------:R-:W-:-:S13]  /*10f0*/  ISETP.NE.AND.EX P0, PT, RZ, UR5, PT, P0 ;  /* 0x00000005ff007c0c */ /* 0x000fda000bf05300 */
[----:B------:R-:W-:Y:S05]  /*1100*/  @!P0 BRA `(.L_x_16) ;  /* 0x00000000000c8947 */ /* 0x000fea0003800000 */
[----:B------:R-:W0:Y:S02]  /*1110*/  LDC.64 R12, c[0x0][0x590] ;  /* 0x00016400ff0c7b82 */ /* 0x000e240000000a00 */
[----:B01----:R1:W5:Y:S01]  /*1120*/  LDG.E R9, desc[UR20][R12.64] ;  /* 0x000000140c097981 */ /* 0x003362000c1e1900 */
[----:B------:R-:W-:Y:S05]  /*1130*/  BRA `(.L_x_15) ;  /* 0x0000000000047947 */ /* 0x000fea0003800000 */
.L_x_16:
[----:B01----:R-:W3:Y:S02]  /*1140*/  LDC R9, c[0x0][0x584] ;  /* 0x00016100ff097b82 */ /* 0x003ee40000000800 */
.L_x_15:
[----:B------:R-:W-:-:S13]  /*1150*/  LOP3.LUT P0, RZ, R14, 0xff, RZ, 0xc0, !PT ;  /* 0x000000ff0eff7812 */ /* 0x000fda000780c0ff */
[----:B------:R-:W-:Y:S05]  /*1160*/  @!P0 EXIT ;  /* 0x000000000000894d */ /* 0x000fea0003800000 */
[----:B------:R-:W-:Y:S01]  /*1170*/  ULDC UR4, c[0x0][0x28c] ;  /* 0x0000a30000047ab9 */ /* 0x000fe20000000800 */
[----:B------:R-:W-:Y:S01]  /*1180*/  LOP3.LUT R144, R4, 0x1, RZ, 0xfc, !PT ;  /* 0x0000000104907812 */ /* 0x000fe200078efcff */
[----:B------:R-:W-:-:S04]  /*1190*/  UIADD3 UR4, UR4, 0x7f, URZ ;  /* 0x0000007f04047890 */ /* 0x000fc8000fffe03f */
[----:B------:R-:W-:-:S04]  /*11a0*/  USHF.R.S32.HI UR5, URZ, 0x1f, UR4 ;  /* 0x0000001f3f057899 */ /* 0x000fc80008011404 */
[----:B------:R-:W-:-:S03]  /*11b0*/  ULEA.HI UR5, UR5, UR4, URZ, 0x7 ;  /* 0x0000000405057291 */ /* 0x000fc6000f8f383f */
[----:B------:R-:W-:Y:S01]  /*11c0*/  UMOV UR4, URZ ;  /* 0x0000003f00047c82 */ /* 0x000fe20008000000 */
[----:B------:R-:W-:-:S03]  /*11d0*/  USHF.R.S32.HI UR9, URZ, 0x7, UR5 ;  /* 0x000000073f097899 */ /* 0x000fc60008011405 */
[----:B------:R-:W-:-:S09]  /*11e0*/  UMOV UR5, URZ ;  /* 0x0000003f00057c82 */ /* 0x000fd20008000000 */
.L_x_171:
[----:B01----:R-:W-:Y:S01]  /*11f0*/  LOP3.LUT R12, R0, 0x80, RZ, 0xc0, !PT ;  /* 0x00000080000c7812 */ /* 0x003fe200078ec0ff */
[----:B------:R-:W0:Y:S01]  /*1200*/  S2UR UR13, SR_CgaCtaId ;  /* 0x00000000000d79c3 */ /* 0x000e220000008800 */
[----:B------:R-:W-:Y:S01]  /*1210*/  UMOV UR12, 0x400 ;  /* 0x00000400000c7882 */ /* 0x000fe20000000000 */
[----:B------:R-:W-:Y:S01]  /*1220*/  UMOV UR6, URZ ;  /* 0x0000003f00067c82 */ /* 0x000fe20008000000 */
[----:B------:R-:W-:Y:S01]  /*1230*/  SHF.R.U32.HI R12, RZ, 0x7, R12 ;  /* 0x00000007ff0c7819 */ /* 0x000fe2000001160c */
[----:B------:R-:W-:Y:S01]  /*1240*/  UMOV UR7, URZ ;  /* 0x0000003f00077c82 */ /* 0x000fe20008000000 */
[----:B------:R-:W-:Y:S02]  /*1250*/  CS2R R20, SRZ ;  /* 0x0000000000147805 */ /* 0x000fe4000001ff00 */
[----:B------:R-:W-:Y:S02]  /*1260*/  CS2R R18, SRZ ;  /* 0x0000000000127805 */ /* 0x000fe4000001ff00 */
[----:B------:R-:W-:Y:S01]  /*1270*/  CS2R R22, SRZ ;  /* 0x0000000000167805 */ /* 0x000fe2000001ff00 */
[----:B------:R-:W1:Y:S01]  /*1280*/  LDC R13, c[0x0][0x28c] ;  /* 0x0000a300ff0d7b82 */ /* 0x000e620000000800 */
[----:B----4-:R-:W4:Y:S01]  /*1290*/  SHFL.IDX PT, R12, R12, RZ, 0x1f ;  /* 0x00001fff0c0c7589 */ /* 0x010f2200000e0000 */
[----:B------:R-:W-:-:S02]  /*12a0*/  CS2R R88, SRZ ;  /* 0x0000000000587805 */ /* 0x000fc4000001ff00 */
[----:B------:R-:W-:Y:S02]  /*12b0*/  CS2R R90, SRZ ;  /* 0x00000000005a7805 */ /* 0x000fe4000001ff00 */
[----:B------:R-:W-:Y:S02]  /*12c0*/  CS2R R92, SRZ ;  /* 0x00000000005c7805 */ /* 0x000fe4000001ff00 */
[----:B------:R-:W-:Y:S02]  /*12d0*/  CS2R R94, SRZ ;  /* 0x00000000005e7805 */ /* 0x000fe4000001ff00 */
[----:B------:R-:W-:Y:S02]  /*12e0*/  CS2R R98, SRZ ;  /* 0x0000000000627805 */ /* 0x000fe4000001ff00 */
[----:B------:R-:W-:Y:S02]  /*12f0*/  CS2R R96, SRZ ;  /* 0x0000000000607805 */ /* 0x000fe4000001ff00 */
        /* <DEDUP_REMOVED lines=16> */
[----:B-1----:R-:W-:Y:S02]  /*1400*/  ISETP.GE.AND P0, PT, R13, 0x1, PT ;  /* 0x000000010d00780c */ /* 0x002fe40003f06270 */
[----:B------:R-:W-:Y:S02]  /*1410*/  CS2R R132, SRZ ;  /* 0x0000000000847805 */ /* 0x000fe4000001ff00 */
[----:B----4-:R-:W-:-:S02]  /*1420*/  R2UR UR8, R12 ;  /* 0x000000000c0872ca */ /* 0x010fc400000e0000 */
[----:B------:R-:W-:Y:S02]  /*1430*/  CS2R R134, SRZ ;  /* 0x0000000000867805 */ /* 0x000fe4000001ff00 */
[----:B------:R-:W-:Y:S02]  /*1440*/  CS2R R136, SRZ ;  /* 0x0000000000887805 */ /* 0x000fe4000001ff00 */
[----:B------:R-:W-:Y:S02]  /*1450*/  CS2R R138, SRZ ;  /* 0x00000000008a7805 */ /* 0x000fe4000001ff00 */
[----:B------:R-:W-:Y:S02]  /*1460*/  CS2R R140, SRZ ;  /* 0x00000000008c7805 */ /* 0x000fe4000001ff00 */
[----:B------:R-:W-:Y:S01]  /*1470*/  CS2R R142, SRZ ;  /* 0x00000000008e7805 */ /* 0x000fe2000001ff00 */
[----:B------:R-:W-:Y:S01]  /*1480*/  IMAD.MOV.U32 R145, RZ, RZ, RZ ;  /* 0x000000ffff917224 */ /* 0x000fe200078e00ff */
[----:B------:R-:W-:Y:S01]  /*1490*/  CS2R R56, SRZ ;  /* 0x0000000000387805 */ /* 0x000fe2000001ff00 */
[----:B------:R-:W-:Y:S01]  /*14a0*/  IMAD.MOV.U32 R147, RZ, RZ, RZ ;  /* 0x000000ffff937224 */ /* 0x000fe200078e00ff */
[----:B------:R-:W-:Y:S01]  /*14b0*/  CS2R R58, SRZ ;  /* 0x00000000003a7805 */ /* 0x000fe2000001ff00 */
[----:B------:R-:W-:Y:S01]  /*14c0*/  IMAD.U32 R16, RZ, RZ, UR4 ;  /* 0x00000004ff107e24 */ /* 0x000fe2000f8e00ff */
[----:B------:R-:W-:-:S02]  /*14d0*/  CS2R R60, SRZ ;  /* 0x00000000003c7805 */ /* 0x000fc4000001ff00 */
[----:B------:R-:W-:Y:S01]  /*14e0*/  CS2R R62, SRZ ;  /* 0x00000000003e7805 */ /* 0x000fe2000001ff00 */
[----:B------:R-:W-:Y:S01]  /*14f0*/  ULEA.HI UR10, UR8, UR8, URZ, 0x1 ;  /* 0x00000008080a7291 */ /* 0x000fe2000f8f083f */
[----:B------:R-:W-:Y:S02]  /*1500*/  CS2R R64, SRZ ;  /* 0x0000000000407805 */ /* 0x000fe4000001ff00 */
[----:B------:R-:W-:Y:S02]  /*1510*/  CS2R R66, SRZ ;  /* 0x0000000000427805 */ /* 0x000fe4000001ff00 */
[----:B------:R-:W-:Y:S01]  /*1520*/  CS2R R68, SRZ ;  /* 0x0000000000447805 */ /* 0x000fe2000001ff00 */
[----:B------:R-:W-:Y:S01]  /*1530*/  ULOP3.LUT UR11, UR10, 0x7fffe, URZ, 0xc0, !UPT ;  /* 0x0007fffe0a0b7892 */ /* 0x000fe2000f8ec03f */
[----:B------:R-:W-:Y:S01]  /*1540*/  CS2R R70, SRZ ;  /* 0x0000000000467805 */ /* 0x000fe2000001ff00 */
[----:B0-----:R-:W-:Y:S01]  /*1550*/  ULEA UR10, UR13, UR12, 0x18 ;  /* 0x0000000c0d0a7291 */ /* 0x001fe2000f8ec03f */
[----:B------:R-:W-:Y:S01]  /*1560*/  CS2R R72, SRZ ;  /* 0x0000000000487805 */ /* 0x000fe2000001ff00 */
[----:B------:R-:W-:Y:S01]  /*1570*/  UIADD3 UR11, UR8, -UR11, URZ ;  /* 0x8000000b080b7290 */ /* 0x000fe2000fffe03f */
[----:B------:R-:W-:Y:S01]  /*1580*/  CS2R R74, SRZ ;  /* 0x00000000004a7805 */ /* 0x000fe2000001ff00 */
[----:B------:R-:W-:Y:S01]  /*1590*/  UMOV UR12, UR5 ;  /* 0x00000005000c7c82 */ /* 0x000fe20008000000 */
[----:B------:R-:W-:Y:S01]  /*15a0*/  UMOV UR8, URZ ;  /* 0x0000003f00087c82 */ /* 0x000fe20008000000 */
[----:B------:R-:W-:Y:S01]  /*15b0*/  ULEA UR11, UR11, UR10, 0xd ;  /* 0x0000000a0b0b7291 */ /* 0x000fe2000f8e683f */
[----:B------:R-:W-:-:S02]  /*15c0*/  CS2R R76, SRZ ;  /* 0x00000000004c7805 */ /* 0x000fc4000001ff00 */
[----:B------:R-:W-:Y:S02]  /*15d0*/  CS2R R78, SRZ ;  /* 0x00000000004e7805 */ /* 0x000fe4000001ff00 */
[----:B------:R-:W-:Y:S01]  /*15e0*/  CS2R R80, SRZ ;  /* 0x0000000000507805 */ /* 0x000fe2000001ff00 */
[----:B------:R-:W-:Y:S01]  /*15f0*/  UIADD3 UR11, UR11, 0x100, URZ ;  /* 0x000001000b0b7890 */ /* 0x000fe2000fffe03f */
[----:B------:R-:W-:Y:S02]  /*1600*/  CS2R R82, SRZ ;  /* 0x0000000000527805 */ /* 0x000fe4000001ff00 */
[----:B------:R-:W-:Y:S02]  /*1610*/  CS2R R84, SRZ ;  /* 0x0000000000547805 */ /* 0x000fe4000001ff00 */
[----:B------:R-:W-:Y:S01]  /*1620*/  CS2R R86, SRZ ;  /* 0x0000000000567805 */ /* 0x000fe2000001ff00 */
[----:B------:R-:W-:Y:S01]  /*1630*/  USHF.R.U32.HI UR11, URZ, 0x4, UR11 ;  /* 0x000000043f0b7899 */ /* 0x000fe2000801160b */
[----:B------:R-:W-:-:S02]  /*1640*/  CS2R R24, SRZ ;  /* 0x0000000000187805 */ /* 0x000fc4000001ff00 */
[----:B------:R-:W-:Y:S02]  /*1650*/  CS2R R26, SRZ ;  /* 0x00000000001a7805 */ /* 0x000fe4000001ff00 */
[----:B------:R-:W-:Y:S01]  /*1660*/  CS2R R28, SRZ ;  /* 0x00000000001c7805 */ /* 0x000fe2000001ff00 */
[----:B------:R-:W-:Y:S01]  /*1670*/  ULOP3.LUT UR11, UR11, 0x3fff, URZ, 0xc0, !UPT ;  /* 0x00003fff0b0b7892 */ /* 0x000fe2000f8ec03f */
        /* <DEDUP_REMOVED lines=12> */
[----:B------:R-:W-:Y:S01]  /*1740*/  CS2R R54, SRZ ;  /* 0x0000000000367805 */ /* 0x000fe2000001ff00 */
[----:B--23--:R-:W-:Y:S06]  /*1750*/  @!P0 BRA `(.L_x_17) ;  /* 0x0000000800a08947 */ /* 0x00cfec0003800000 */
[----:B------:R-:W-:-:S13]  /*1760*/  ISETP.NE.AND P1, PT, R144, 0x3, PT ;  /* 0x000000039000780c */ /* 0x000fda0003f25270 */
[----:B------:R-:W-:Y:S05]  /*1770*/  @!P1 BRA `(.L_x_18) ;  /* 0x0000000000049947 */ /* 0x000fea0003800000 */
[----:B------:R-:W-:Y:S01]  /*1780*/  BPT.TRAP 0x1 ;  /* 0x000000040000795c */ /* 0x000fe20000300000 */
.L_x_18:
[----:B------:R-:W-:Y:S01]  /*1790*/  ULEA UR6, UR5, UR10, 0x3 ;  /* 0x0000000a05067291 */ /* 0x000fe2000f8e183f */
[----:B------:R-:W-:-:S05]  /*17a0*/  IMAD.U32 R12, RZ, RZ, UR4 ;  /* 0x00000004ff0c7e24 */ /* 0x000fca000f8e00ff */
[----:B------:R-:W-:-:S04]  /*17b0*/  SHF.L.U32 R12, R12, 0x1f, RZ ;  /* 0x0000001f0c0c7819 */ /* 0x000fc800000006ff */
[----:B------:R0:W1:Y:S01]  /*17c0*/  SYNCS.PHASECHK.TRANS64.TRYWAIT P0, [UR6], R12 ;  /* 0x0000000cff0075a7 */ /* 0x0000620008000146 */
[----:B------:R-:W-:Y:S05]  /*17d0*/  @!P1 BRA `(.L_x_19) ;  /* 0x0000000000049947 */ /* 0x000fea0003800000 */
[----:B------:R-:W-:Y:S01]  /*17e0*/  BPT.TRAP 0x1 ;  /* 0x000000040000795c */ /* 0x000fe20000300000 */
.L_x_19:
[----:B-1----:R-:W-:Y:S05]  /*17f0*/  @P0 BRA `(.L_x_20) ;  /* 0x0000000000080947 */ /* 0x002fea0003800000 */
[----:B------:R-:W1:Y:S02]  /*1800*/  SYNCS.PHASECHK.TRANS64.TRYWAIT P0, [UR6], R12 ;  /* 0x0000000cff0075a7 */ /* 0x000e640008000146 */
[----:B-1----:R-:W-:Y:S05]  /*1810*/  @!P0 BRA `(.L_x_21) ;  /* 0x0000008000908947 */ /* 0x002fea0003800000 */
.L_x_20:
[----:B------:R-:W-:Y:S01]  /*1820*/  UIADD3 UR6, UR10, 0x28100, URZ ;  /* 0x000281000a067890 */ /* 0x000fe2000fffe03f */
[----:B------:R-:W-:Y:S01]  /*1830*/  WARPGROUP.ARRIVE ;  /* 0x00000000000079c5 */ /* 0x000fe20000000000 */
[----:B------:R-:W-:Y:S01]  /*1840*/  ULOP3.LUT UR8, UR11, 0x10000, URZ, 0xfc, !UPT ;  /* 0x000100000b087892 */ /* 0x000fe2000f8efc3f */
[----:B------:R-:W-:Y:S01]  /*1850*/  CS2R R20, SRZ ;  /* 0x0000000000147805 */ /* 0x000fe2000001ff00 */
[----:B------:R-:W-:Y:S01]  /*1860*/  USHF.R.U32.HI UR6, URZ, 0x4, UR6 ;  /* 0x000000043f067899 */ /* 0x000fe20008011606 */
[----:B------:R-:W-:Y:S01]  /*1870*/  CS2R R18, SRZ ;  /* 0x0000000000127805 */ /* 0x000fe2000001ff00 */
[----:B------:R-:W-:Y:S01]  /*1880*/  ULEA UR8, UR5, UR8, 0xb ;  /* 0x0000000805087291 */ /* 0x000fe2000f8e583f */
[----:B------:R-:W-:Y:S01]  /*1890*/  CS2R R22, SRZ ;  /* 0x0000000000167805 */ /* 0x000fe2000001ff00 */
[----:B------:R-:W-:Y:S01]  /*18a0*/  ULOP3.LUT UR6, UR6, 0x3fff, URZ, 0xc0, !UPT ;  /* 0x00003fff06067892 */ /* 0x000fe2000f8ec03f */
[----:B------:R-:W-:Y:S01]  /*18b0*/  CS2R R88, SRZ ;  /* 0x0000000000587805 */ /* 0x000fe2000001ff00 */
[----:B------:R-:W-:Y:S01]  /*18c0*/  UMOV UR13, 0x40000040 ;  /* 0x40000040000d7882 */ /* 0x000fe20000000000 */
[----:B------:R-:W-:Y:S01]  /*18d0*/  UMOV UR15, 0x40000040 ;  /* 0x40000040000f7882 */ /* 0x000fe20000000000 */
[----:B------:R-:W-:Y:S01]  /*18e0*/  ULOP3.LUT UR6, UR6, 0x10000, URZ, 0xfc, !UPT ;  /* 0x0001000006067892 */ /* 0x000fe2000f8efc3f */
[----:B------:R-:W-:Y:S01]  /*18f0*/  CS2R R90, SRZ ;  /* 0x00000000005a7805 */ /* 0x000fe2000001ff00 */
[----:B------:R-:W-:Y:S01]  /*1900*/  UMOV UR12, UR8 ;  /* 0x00000008000c7c82 */ /* 0x000fe20008000000 */
[----:B------:R-:W-:Y:S01]  /*1910*/  CS2R R92, SRZ ;  /* 0x00000000005c7805 */ /* 0x000fe2000001ff00 */
[----:B------:R-:W-:Y:S01]  /*1920*/  ULEA UR7, UR5, UR6, 0x9 ;  /* 0x0000000605077291 */ /* 0x000fe2000f8e483f */
[----:B------:R-:W-:Y:S01]  /*1930*/  CS2R R94, SRZ ;  /* 0x00000000005e7805 */ /* 0x000fe2000001ff00 */
[----:B------:R-:W-:Y:S01]  /*1940*/  UIADD3 UR6, UR8, 0x400, URZ ;  /* 0x0000040008067890 */ /* 0x000fe2000fffe03f */
[----:B------:R-:W-:-:S02]  /*1950*/  CS2R R98, SRZ ;  /* 0x0000000000627805 */ /* 0x000fc4000001ff00 */
[----:B------:R-:W-:Y:S02]  /*1960*/  CS2R R96, SRZ ;  /* 0x0000000000607805 */ /* 0x000fe4000001ff00 */
[----:B------:R-:W-:Y:S02]  /*1970*/  CS2R R100, SRZ ;  /* 0x0000000000647805 */ /* 0x000fe4000001ff00 */
[----:B------:R-:W-:Y:S01]  /*1980*/  CS2R R102, SRZ ;  /* 0x0000000000667805 */ /* 0x000fe2000001ff00 */
[----:B------:R-:W-:Y:S01]  /*1990*/  UMOV UR14, UR7 ;  /* 0x00000007000e7c82 */ /* 0x000fe20008000000 */
[----:B------:R-:W-:Y:S01]  /*19a0*/  CS2R R104, SRZ ;  /* 0x0000000000687805 */ /* 0x000fe2000001ff00 */
[----:B------:R-:W-:Y:S01]  /*19b0*/  QGMMA.64x64x32.F32.E5M2.E5M2 R56, gdesc[UR12], RZ, !UPT ;  /* 0x00e000000c3879f3 */ /* 0x000fe2000c7038ff */
[----:B------:R-:W-:Y:S01]  /*19c0*/  UMOV UR12, UR6 ;  /* 0x00000006000c7c82 */ /* 0x000fe20008000000 */
[----:B------:R-:W-:Y:S01]  /*19d0*/  UMOV UR13, 0x40000040 ;  /* 0x40000040000d7882 */ /* 0x000fe20000000000 */
[----:B------:R-:W-:Y:S01]  /*19e0*/  UIADD3 UR6, UR8, 0x402, URZ ;  /* 0x0000040208067890 */ /* 0x000fe2000fffe03f */
[----:B------:R-:W-:Y:S01]  /*19f0*/  QGMMA.64x64x32.F32.E5M2.E5M2 R24, gdesc[UR12], RZ, !UPT ;  /* 0x00e000000c1879f3 */ /* 0x000fe2000c7038ff */
[----:B------:R-:W-:Y:S01]  /*1a00*/  UIADD3 UR12, UR8, 0x2, URZ ;  /* 0x00000002080c7890 */ /* 0x000fe2000fffe03f */
[----:B------:R-:W-:Y:S01]  /*1a10*/  CS2R R106, SRZ ;  /* 0x00000000006a7805 */ /* 0x000fe2000001ff00 */
[----:B------:R-:W-:Y:S01]  /*1a20*/  UIADD3 UR14, UR7, 0x2, URZ ;  /* 0x00000002070e7890 */ /* 0x000fe2000fffe03f */
[----:B------:R-:W-:Y:S01]  /*1a30*/  CS2R R110, SRZ ;  /* 0x00000000006e7805 */ /* 0x000fe2000001ff00 */
[----:B------:R-:W-:Y:S01]  /*1a40*/  UMOV UR13, 0x40000040 ;  /* 0x40000040000d7882 */ /* 0x000fe20000000000 */
[----:B------:R-:W-:Y:S01]  /*1a50*/  UMOV UR15, 0x40000040 ;  /* 0x40000040000f7882 */ /* 0x000fe20000000000 */
        /* <DEDUP_REMOVED lines=16> */
[----:B------:R-:W-:Y:S01]  /*1b60*/  CS2R R142, SRZ ;  /* 0x00000000008e7805 */ /* 0x000fe2000001ff00 */
[----:B------:R-:W-:Y:S02]  /*1b70*/  IMAD.MOV.U32 R145, RZ, RZ, RZ ;  /* 0x000000ffff917224 */ /* 0x000fe400078e00ff */
[----:B------:R-:W-:Y:S01]  /*1b80*/  IMAD.MOV.U32 R147, RZ, RZ, RZ ;  /* 0x000000ffff937224 */ /* 0x000fe200078e00ff */
[----:B------:R-:W-:Y:S01]  /*1b90*/  QGMMA.64x64x32.F32.E5M2.E5M2 R56, gdesc[UR12], R56 ;  /* 0x00e000000c3879f3 */ /* 0x000fe20008703838 */
[----:B------:R-:W-:Y:S01]  /*1ba0*/  UMOV UR12, UR6 ;  /* 0x00000006000c7c82 */ /* 0x000fe20008000000 */
[----:B------:R-:W-:Y:S01]  /*1bb0*/  UMOV UR13, 0x40000040 ;  /* 0x40000040000d7882 */ /* 0x000fe20000000000 */
[----:B------:R-:W-:Y:S01]  /*1bc0*/  UIADD3 UR6, UR8, 0x404, URZ ;  /* 0x0000040408067890 */ /* 0x000fe2000fffe03f */
[----:B------:R-:W-:Y:S01]  /*1bd0*/  QGMMA.64x64x32.F32.E5M2.E5M2 R24, gdesc[UR12], R24 ;  /* 0x00e000000c1879f3 */ /* 0x000fe20008703818 */
[----:B------:R-:W-:-:S02]  /*1be0*/  UIADD3 UR12, UR8, 0x4, URZ ;  /* 0x00000004080c7890 */ /* 0x000fc4000fffe03f */
[----:B------:R-:W-:Y:S01]  /*1bf0*/  UIADD3 UR14, UR7, 0x4, URZ ;  /* 0x00000004070e7890 */ /* 0x000fe2000fffe03f */
[----:B------:R-:W-:Y:S01]  /*1c00*/  UMOV UR13, 0x40000040 ;  /* 0x40000040000d7882 */ /* 0x000fe20000000000 */
[----:B------:R-:W-:-:S07]  /*1c10*/  UMOV UR15, 0x40000040 ;  /* 0x40000040000f7882 */ /* 0x000fce0000000000 */
[----:B------:R-:W-:Y:S01]  /*1c20*/  QGMMA.64x64x32.F32.E5M2.E5M2 R56, gdesc[UR12], R56 ;  /* 0x00e000000c3879f3 */ /* 0x000fe20008703838 */
[----:B------:R-:W-:Y:S01]  /*1c30*/  UMOV UR12, UR6 ;  /* 0x00000006000c7c82 */ /* 0x000fe20008000000 */
[----:B------:R-:W-:Y:S01]  /*1c40*/  UMOV UR13, 0x40000040 ;  /* 0x40000040000d7882 */ /* 0x000fe20000000000 */
[----:B------:R-:W-:Y:S01]  /*1c50*/  UMOV UR6, 0x4 ;  /* 0x0000000400067882 */ /* 0x000fe20000000000 */
[----:B------:R-:W-:Y:S01]  /*1c60*/  QGMMA.64x64x32.F32.E5M2.E5M2 R24, gdesc[UR12], R24 ;  /* 0x00e000000c1879f3 */ /* 0x000fe20008703818 */
[----:B------:R-:W-:Y:S02]  /*1c70*/  UIADD3 UR14, UR7, 0x6, URZ ;  /* 0x00000006070e7890 */ /* 0x000fe4000fffe03f */
[----:B------:R-:W-:Y:S01]  /*1c80*/  UIADD3 UR12, UR8, 0x6, URZ ;  /* 0x00000006080c7890 */ /* 0x000fe2000fffe03f */
[----:B------:R-:W-:Y:S01]  /*1c90*/  ULDC UR7, c[0x0][0x50c] ;  /* 0x0001430000077ab9 */ /* 0x000fe20000000800 */
[----:B------:R-:W-:Y:S02]  /*1ca0*/  UIADD3 UR8, UR8, 0x406, URZ ;  /* 0x0000040608087890 */ /* 0x000fe4000fffe03f */
[----:B------:R-:W-:Y:S01]  /*1cb0*/  UISETP.NE.AND UP0, UPT, UR7, 0x4, UPT ;  /* 0x000000040700788c */ /* 0x000fe2000bf05270 */
[----:B------:R-:W-:Y:S01]  /*1cc0*/  UMOV UR13, 0x40000040 ;  /* 0x40000040000d7882 */ /* 0x000fe20000000000 */
[----:B------:R-:W-:-:S02]  /*1cd0*/  UMOV UR15, 0x40000040 ;  /* 0x40000040000f7882 */ /* 0x000fc40000000000 */
[----:B------:R-:W-:-:S06]  /*1ce0*/  USEL UR7, URZ, 0x1, UP0 ;  /* 0x000000013f077887 */ /* 0x000fcc0008000000 */
[----:B------:R-:W-:Y:S01]  /*1cf0*/  ISETP.NE.AND P0, PT, RZ, UR7, PT ;  /* 0x00000007ff007c0c */ /* 0x000fe2000bf05270 */
[----:B------:R-:W-:Y:S01]  /*1d00*/  QGMMA.64x64x32.F32.E5M2.E5M2 R56, gdesc[UR12], R56 ;  /* 0x00e000000c3879f3 */ /* 0x000fe20008703838 */
[----:B------:R-:W-:Y:S01]  /*1d10*/  UMOV UR12, UR8 ;  /* 0x00000008000c7c82 */ /* 0x000fe20008000000 */
[----:B------:R-:W-:Y:S02]  /*1d20*/  UMOV UR13, 0x40000040 ;  /* 0x40000040000d7882 */ /* 0x000fe40000000000 */
[----:B------:R-:W-:Y:S08]  /*1d30*/  QGMMA.64x64x32.F32.E5M2.E5M2 R24, gdesc[UR12], R24, gsb0 ;  /* 0x00e000000c1879f3 */ /* 0x000ff00008003818 */
[----:B------:R-:W-:Y:S05]  /*1d40*/  @!P0 BRA `(.L_x_22) ;  /* 0x0000000400088947 */ /* 0x000fea0003800000 */
[----:B------:R-:W-:Y:S02]  /*1d50*/  WARPGROUP.DEPBAR.LE gsb0, 0x0 ;  /* 0x00008000000079c5 */ /* 0x000fe40000010000 */
[----:B------:R-:W-:-:S01]  /*1d60*/  FADD R147, RZ, R56 ;  /* 0x00000038ff937221 */ /* 0x000fc20000000000 */
[----:B------:R-:W-:Y:S01]  /*1d70*/  FADD R142, RZ, R57 ;  /* 0x00000039ff8e7221 */ /* 0x000fe20000000000 */
        /* <DEDUP_REMOVED lines=62> */
[----:B------:R-:W-:-:S06]  /*2160*/  UMOV UR6, URZ ;  /* 0x0000003f00067c82 */ /* 0x000fcc0008000000 */
.L_x_22:
[----:B------:R-:W-:-:S04]  /*2170*/  UIADD3 UR12, UR5, 0x1, URZ ;  /* 0x00000001050c7890 */ /* 0x000fc8000fffe03f */
[----:B------:R-:W-:-:S04]  /*2180*/  UISETP.NE.AND UP0, UPT, UR12, 0x5, UPT ;  /* 0x000000050c00788c */ /* 0x000fc8000bf05270 */
[----:B------:R-:W-:Y:S02]  /*2190*/  USEL UR8, URZ, 0x1, UP0 ;  /* 0x000000013f087887 */ /* 0x000fe40008000000 */
[----:B------:R-:W-:Y:S02]  /*21a0*/  USEL UR12, UR12, URZ, UP0 ;  /* 0x0000003f0c0c7287 */ /* 0x000fe40008000000 */
[----:B------:R-:W-:-:S06]  /*21b0*/  ULOP3.LUT UR8, UR4, UR8, URZ, 0x3c, !UPT ;  /* 0x0000000804087292 */ /* 0x000fcc000f8e3c3f */
[----:B------:R-:W-:Y:S01]  /*21c0*/  IMAD.U32 R16, RZ, RZ, UR8 ;  /* 0x00000008ff107e24 */ /* 0x000fe2000f8e00ff */
[----:B------:R-:W-:-:S06]  /*21d0*/  UMOV UR8, 0x1 ;  /* 0x0000000100087882 */ /* 0x000fcc0000000000 */
.L_x_17:
[----:B------:R-:W-:-:S04]  /*21e0*/  UISETP.LT.AND UP0, UPT, UR9, 0x1, UPT ;  /* 0x000000010900788c */ /* 0x000fc8000bf01270 */
[----:B------:R-:W-:-:S04]  /*21f0*/  USEL UR13, UR9, 0x1, UP0 ;  /* 0x00000001090d7887 */ /* 0x000fc80008000000 */
[----:B------:R-:W-:-:S04]  /*2200*/  UIADD3 UR13, UR9, -UR13, URZ ;  /* 0x8000000d090d7290 */ /* 0x000fc8000fffe03f */
[----:B------:R-:W-:-:S06]  /*2210*/  UISETP.GE.AND UP0, UPT, UR13, 0x1, UPT ;  /* 0x000000010d00788c */ /* 0x000fcc000bf06270 */
[----:B------:R-:W-:-:S13]  /*2220*/  PLOP3.LUT P0, PT, PT, PT, UP0, 0x80, 0x0 ;  /* 0x000000000000781c */ /* 0x000fda0003f0f008 */
[----:B------:R-:W-:Y:S05]  /*2230*/  @!P0 BRA `(.L_x_23) ;  /* 0x0000000800788947 */ /* 0x000fea0003800000 */
[----:B01----:R-:W-:Y:S01]  /*2240*/  IMAD.U32 R12, RZ, RZ, UR13 ;  /* 0x0000000dff0c7e24 */ /* 0x003fe2000f8e00ff */
[----:B------:R-:W-:Y:S01]  /*2250*/  ULDC UR14, c[0x0][0x50c] ;  /* 0x00014300000e7ab9 */ /* 0x000fe20000000800 */
[----:B------:R-:W-:-:S07]  /*2260*/  IMAD.U32 R13, RZ, RZ, UR5 ;  /* 0x00000005ff0d7e24 */ /* 0x000fce000f8e00ff */
.L_x_31:
[----:B------:R-:W-:-:S13]  /*2270*/  ISETP.NE.AND P1, PT, R144, 0x3, PT ;  /* 0x000000039000780c */ /* 0x000fda0003f25270 */
[----:B------:R-:W-:Y:S05]  /*2280*/  @!P1 BRA `(.L_x_24) ;  /* 0x0000000000049947 */ /* 0x000fea0003800000 */
[----:B------:R-:W-:Y:S01]  /*2290*/  BPT.TRAP 0x1 ;  /* 0x000000040000795c */ /* 0x000fe20000300000 */
.L_x_24:
[----:B------:R-:W0:Y:S01]  /*22a0*/  S2UR UR13, SR_CgaCtaId ;  /* 0x00000000000d79c3 */ /* 0x000e220000008800 */
[----:B------:R-:W-:Y:S01]  /*22b0*/  UMOV UR10, 0x400 ;  /* 0x00000400000a7882 */ /* 0x000fe20000000000 */
[----:B------:R-:W-:Y:S01]  /*22c0*/  SHF.L.U32 R14, R16, 0x1f, RZ ;  /* 0x0000001f100e7819 */ /* 0x000fe200000006ff */
[----:B0-----:R-:W-:-:S04]  /*22d0*/  ULEA UR10, UR13, UR10, 0x18 ;  /* 0x0000000a0d0a7291 */ /* 0x001fc8000f8ec03f */
[----:B------:R-:W-:-:S09]  /*22e0*/  ULEA UR13, UR12, UR10, 0x3 ;  /* 0x0000000a0c0d7291 */ /* 0x000fd2000f8e183f */
[----:B------:R0:W1:Y:S01]  /*22f0*/  SYNCS.PHASECHK.TRANS64.TRYWAIT P0, [UR13], R14 ;  /* 0x0000000eff0075a7 */ /* 0x000062000800014d */
[----:B------:R-:W-:Y:S05]  /*2300*/  @!P1 BRA `(.L_x_25) ;  /* 0x0000000000049947 */ /* 0x000fea0003800000 */
[----:B------:R-:W-:Y:S01]  /*2310*/  BPT.TRAP 0x1 ;  /* 0x000000040000795c */ /* 0x000fe20000300000 */
.L_x_25:
[----:B-1----:R-:W-:Y:S05]  /*2320*/  @P0 BRA `(.L_x_26) ;  /* 0x0000000000080947 */ /* 0x002fea0003800000 */
[----:B------:R-:W1:Y:S02]  /*2330*/  SYNCS.PHASECHK.TRANS64.TRYWAIT P0, [UR13], R14 ;  /* 0x0000000eff0075a7 */ /* 0x000e64000800014d */
[----:B-1----:R-:W-:Y:S05]  /*2340*/  @!P0 BRA `(.L_x_27) ;  /* 0x0000007400dc8947 */ /* 0x002fea0003800000 */
.L_x_26:
[----:B------:R-:W-:Y:S01]  /*2350*/  UIADD3 UR13, UR10, 0x28100, URZ ;  /* 0x000281000a0d7890 */ /* 0x000fe2000fffe03f */
[----:B------:R-:W-:Y:S01]  /*2360*/  WARPGROUP.ARRIVE ;  /* 0x00000000000079c5 */ /* 0x000fe20000000000 */
[----:B------:R-:W-:Y:S02]  /*2370*/  UISETP.NE.AND UP0, UPT, UR7, URZ, UPT ;  /* 0x0000003f0700728c */ /* 0x000fe4000bf05270 */
[----:B------:R-:W-:Y:S02]  /*2380*/  USHF.R.U32.HI UR13, URZ, 0x4, UR13 ;  /* 0x000000043f0d7899 */ /* 0x000fe4000801160d */
[----:B------:R-:W-:Y:S02]  /*2390*/  USEL UR8, UR8, URZ, !UP0 ;  /* 0x0000003f08087287 */ /* 0x000fe4000c000000 */
[----:B------:R-:W-:Y:S02]  /*23a0*/  ULOP3.LUT UR13, UR13, 0x3fff, URZ, 0xc0, !UPT ;  /* 0x00003fff0d0d7892 */ /* 0x000fe4000f8ec03f */
[----:B------:R-:W-:-:S02]  /*23b0*/  ULOP3.LUT UR7, UR11, 0x10000, URZ, 0xfc, !UPT ;  /* 0x000100000b077892 */ /* 0x000fc4000f8efc3f */
[----:B------:R-:W-:Y:S02]  /*23c0*/  ULOP3.LUT UR13, UR13, 0x10000, URZ, 0xfc, !UPT ;  /* 0x000100000d0d7892 */ /* 0x000fe4000f8efc3f */
[----:B------:R-:W-:Y:S02]  /*23d0*/  UISETP.NE.U32.AND UP0, UPT, UR8, URZ, UPT ;  /* 0x0000003f0800728c */ /* 0x000fe4000bf05070 */
[----:B------:R-:W-:Y:S02]  /*23e0*/  ULEA UR8, UR12, UR7, 0xb ;  /* 0x000000070c087291 */ /* 0x000fe4000f8e583f */
[----:B------:R-:W-:Y:S02]  /*23f0*/  ULEA UR7, UR12, UR13, 0x9 ;  /* 0x0000000d0c077291 */ /* 0x000fe4000f8e483f */
[----:B------:R-:W-:Y:S01]  /*2400*/  UIADD3 UR13, UR8, 0x400, URZ ;  /* 0x00000400080d7890 */ /* 0x000fe2000fffe03f */
[----:B------:R-:W-:Y:S02]  /*2410*/  UMOV UR17, 0x40000040 ;  /* 0x4000004000117882 */ /* 0x000fe40000000000 */
[----:B------:R-:W-:Y:S01]  /*2420*/  UMOV UR16, UR8 ;  /* 0x0000000800107c82 */ /* 0x000fe20008000000 */
[----:B------:R-:W-:Y:S01]  /*2430*/  UMOV UR19, 0x40000040 ;  /* 0x4000004000137882 */ /* 0x000fe20000000000 */
[----:B------:R-:W-:Y:S01]  /*2440*/  UMOV UR18, UR7 ;  /* 0x0000000700127c82 */ /* 0x000fe20008000000 */
[----:B------:R-:W-:Y:S01]  /*2450*/  UIADD3 UR6, UR6, 0x4, URZ ;  /* 0x0000000406067890 */ /* 0x000fe2000fffe03f */
[----:B------:R-:W-:Y:S01]  /*2460*/  QGMMA.64x64x32.F32.E5M2.E5M2 R56, gdesc[UR16], R56, UP0 ;  /* 0x00e00000103879f3 */ /* 0x000fe2000bf03838 */
[----:B------:R-:W-:Y:S01]  /*2470*/  UMOV UR16, UR13 ;  /* 0x0000000d00107c82 */ /* 0x000fe20008000000 */
[----:B------:R-:W-:Y:S01]  /*2480*/  UMOV UR17, 0x40000040 ;  /* 0x4000004000117882 */ /* 0x000fe20000000000 */
[----:B------:R-:W-:Y:S01]  /*2490*/  UIADD3 UR13, UR8, 0x402, URZ ;  /* 0x00000402080d7890 */ /* 0x000fe2000fffe03f */
[----:B------:R-:W-:Y:S01]  /*24a0*/  QGMMA.64x64x32.F32.E5M2.E5M2 R24, gdesc[UR16], R24, UP0 ;  /* 0x00e00000101879f3 */ /* 0x000fe2000bf03818 */
[----:B------:R-:W-:-:S02]  /*24b0*/  UIADD3 UR16, UR8, 0x2, URZ ;  /* 0x0000000208107890 */ /* 0x000fc4000fffe03f */
[----:B------:R-:W-:Y:S01]  /*24c0*/  UIADD3 UR18, UR7, 0x2, URZ ;  /* 0x0000000207127890 */ /* 0x000fe2000fffe03f */
[----:B------:R-:W-:Y:S01]  /*24d0*/  UMOV UR17, 0x40000040 ;  /* 0x4000004000117882 */ /* 0x000fe20000000000 */
[----:B------:R-:W-:Y:S01]  /*24e0*/  UMOV UR19, 0x40000040 ;  /* 0x4000004000137882 */ /* 0x000fe20000000000 */
[----:B------:R-:W-:-:S06]  /*24f0*/  UISETP.NE.AND UP0, UPT, UR6, UR14, UPT ;  /* 0x0000000e0600728c */ /* 0x000fcc000bf05270 */
[----:B------:R-:W-:Y:S01]  /*2500*/  QGMMA.64x64x32.F32.E5M2.E5M2 R56, gdesc[UR16], R56 ;  /* 0x00e00000103879f3 */ /* 0x000fe20008703838 */
[----:B------:R-:W-:Y:S01]  /*2510*/  UMOV UR16, UR13 ;  /* 0x0000000d00107c82 */ /* 0x000fe20008000000 */
[----:B------:R-:W-:Y:S01]  /*2520*/  UMOV UR17, 0x40000040 ;  /* 0x4000004000117882 */ /* 0x000fe20000000000 */
[----:B------:R-:W-:Y:S01]  /*2530*/  UIADD3 UR13, UR8, 0x404, URZ ;  /* 0x00000404080d7890 */ /* 0x000fe2000fffe03f */
[----:B------:R-:W-:Y:S01]  /*2540*/  QGMMA.64x64x32.F32.E5M2.E5M2 R24, gdesc[UR16], R24 ;  /* 0x00e00000101879f3 */ /* 0x000fe20008703818 */
[----:B------:R-:W-:Y:S02]  /*2550*/  UIADD3 UR16, UR8, 0x4, URZ ;  /* 0x0000000408107890 */ /* 0x000fe4000fffe03f */
[----:B------:R-:W-:Y:S01]  /*2560*/  UIADD3 UR18, UR7, 0x4, URZ ;  /* 0x0000000407127890 */ /* 0x000fe2000fffe03f */
[----:B------:R-:W-:Y:S01]  /*2570*/  UMOV UR17, 0x40000040 ;  /* 0x4000004000117882 */ /* 0x000fe20000000000 */
[----:B------:R-:W-:-:S07]  /*2580*/  UMOV UR19, 0x40000040 ;  /* 0x4000004000137882 */ /* 0x000fce0000000000 */
[----:B------:R-:W-:Y:S01]  /*2590*/  QGMMA.64x64x32.F32.E5M2.E5M2 R56, gdesc[UR16], R56 ;  /* 0x00e00000103879f3 */ /* 0x000fe20008703838 */
[----:B------:R-:W-:Y:S01]  /*25a0*/  UMOV UR16, UR13 ;  /* 0x0000000d00107c82 */ /* 0x000fe20008000000 */
[----:B------:R-:W-:Y:S02]  /*25b0*/  UMOV UR17, 0x40000040 ;  /* 0x4000004000117882 */ /* 0x000fe40000000000 */
[----:B------:R-:W-:Y:S01]  /*25c0*/  QGMMA.64x64x32.F32.E5M2.E5M2 R24, gdesc[UR16], R24 ;  /* 0x00e00000101879f3 */ /* 0x000fe20008703818 */
[----:B------:R-:W-:Y:S02]  /*25d0*/  UIADD3 UR16, UR8, 0x6, URZ ;  /* 0x0000000608107890 */ /* 0x000fe4000fffe03f */
[----:B------:R-:W-:Y:S02]  /*25e0*/  UIADD3 UR18, UR7, 0x6, URZ ;  /* 0x0000000607127890 */ /* 0x000fe4000fffe03f */
[----:B------:R-:W-:Y:S01]  /*25f0*/  UIADD3 UR8, UR8, 0x406, URZ ;  /* 0x0000040608087890 */ /* 0x000fe2000fffe03f */
[----:B------:R-:W-:Y:S01]  /*2600*/  UMOV UR17, 0x40000040 ;  /* 0x4000004000117882 */ /* 0x000fe20000000000 */
[----:B------:R-:W-:Y:S01]  /*2610*/  UMOV UR19, 0x40000040 ;  /* 0x4000004000137882 */ /* 0x000fe20000000000 */
[----:B------:R-:W-:-:S06]  /*2620*/  USEL UR7, URZ, 0x1, UP0 ;  /* 0x000000013f077887 */ /* 0x000fcc0008000000 */
[----:B------:R-:W-:Y:S01]  /*2630*/  ISETP.NE.AND P0, PT, RZ, UR7, PT ;  /* 0x00000007ff007c0c */ /* 0x000fe2000bf05270 */
[----:B------:R-:W-:Y:S01]  /*2640*/  QGMMA.64x64x32.F32.E5M2.E5M2 R56, gdesc[UR16], R56 ;  /* 0x00e00000103879f3 */ /* 0x000fe20008703838 */
[----:B------:R-:W-:Y:S01]  /*2650*/  UMOV UR16, UR8 ;  /* 0x0000000800107c82 */ /* 0x000fe20008000000 */
[----:B------:R-:W-:Y:S02]  /*2660*/  UMOV UR17, 0x40000040 ;  /* 0x4000004000117882 */ /* 0x000fe40000000000 */
[----:B------:R-:W-:Y:S03]  /*2670*/  QGMMA.64x64x32.F32.E5M2.E5M2 R24, gdesc[UR16], R24, gsb0 ;  /* 0x00e00000101879f3 */ /* 0x000fe60008003818 */
[----:B------:R-:W-:-:S05]  /*2680*/  WARPGROUP.DEPBAR.LE gsb0, 0x1 ;  /* 0x00008000000079c5 */ /* 0x000fca0000010100 */
[----:B------:R-:W-:Y:S05]  /*2690*/  @!P0 BRA `(.L_x_28) ;  /* 0x0000000400088947 */ /* 0x000fea0003800000 */
[----:B------:R-:W-:Y:S02]  /*26a0*/  WARPGROUP.DEPBAR.LE gsb0, 0x0 ;  /* 0x00008000000079c5 */ /* 0x000fe40000010000 */
[----:B------:R-:W-:-:S01]  /*26b0*/  FADD R147, R56, R147 ;  /* 0x0000009338937221 */ /* 0x000fc20000000000 */
[----:B------:R-:W-:Y:S01]  /*26c0*/  FADD R142, R57, R142 ;  /* 0x0000008e398e7221 */ /* 0x000fe20000000000 */
        /* <DEDUP_REMOVED lines=62> */
[----:B------:R-:W-:-:S06]  /*2ab0*/  UMOV UR6, URZ ;  /* 0x0000003f00067c82 */ /* 0x000fcc0008000000 */
.L_x_28:
[----:B------:R-:W-:Y:S05]  /*2ac0*/  @!P1 BRA `(.L_x_29) ;  /* 0x0000000000049947 */ /* 0x000fea0003800000 */
[----:B------:R-:W-:Y:S01]  /*2ad0*/  BPT.TRAP 0x1 ;  /* 0x000000040000795c */ /* 0x000fe20000300000 */
.L_x_29:
[----:B------:R-:W-:-:S13]  /*2ae0*/  ISETP.NE.AND P0, PT, R6, RZ, PT ;  /* 0x000000ff0600720c */ /* 0x000fda0003f05270 */
[----:B01----:R-:W-:-:S05]  /*2af0*/  @P0 LEA R14, R13, UR10, 0x3 ;  /* 0x0000000a0d0e0c11 */ /* 0x003fca000f8e18ff */
[----:B------:R-:W-:-:S05]  /*2b00*/  @P0 VIADD R14, R14, 0x28 ;  /* 0x000000280e0e0836 */ /* 0x000fca0000000000 */
[----:B------:R-:W-:-:S04]  /*2b10*/  @P0 PRMT R14, R5, 0x654, R14 ;  /* 0x00000654050e0816 */ /* 0x000fc8000000000e */
[----:B------:R0:W-:Y:S01]  /*2b20*/  @P0 SYNCS.ARRIVE.TRANS64.RED.A1T0 RZ, [R14+URZ], RZ ;  /* 0x000000ff0eff09a7 */ /* 0x0001e2000810043f */
[----:B------:R-:W-:-:S13]  /*2b30*/  ISETP.GT.U32.AND P0, PT, R4, 0x1, PT ;  /* 0x000000010400780c */ /* 0x000fda0003f04070 */
[----:B0-----:R-:W-:Y:S05]  /*2b40*/  @P0 BRA `(.L_x_30) ;  /* 0x0000000000040947 */ /* 0x001fea0003800000 */
[----:B------:R-:W-:Y:S01]  /*2b50*/  BPT.TRAP 0x1 ;  /* 0x000000040000795c */ /* 0x000fe20000300000 */
.L_x_30:
[----:B------:R-:W-:Y:S01]  /*2b60*/  UIADD3 UR12, UR12, 0x1, URZ ;  /* 0x000000010c0c7890 */ /* 0x000fe2000fffe03f */
[C---:B------:R-:W-:Y:S01]  /*2b70*/  ISETP.GT.AND P1, PT, R12.reuse, 0x1, PT ;  /* 0x000000010c00780c */ /* 0x040fe20003f24270 */
[----:B------:R-:W-:Y:S02]  /*2b80*/  VIADD R13, R13, 0x1 ;  /* 0x000000010d0d7836 */ /* 0x000fe40000000000 */
[----:B------:R-:W-:Y:S01]  /*2b90*/  UISETP.NE.AND UP0, UPT, UR12, 0x5, UPT ;  /* 0x000000050c00788c */ /* 0x000fe2000bf05270 */
[----:B------:R-:W-:Y:S02]  /*2ba0*/  VIADD R12, R12, 0xffffffff ;  /* 0xffffffff0c0c7836 */ /* 0x000fe40000000000 */
[C---:B------:R-:W-:Y:S01]  /*2bb0*/  ISETP.NE.AND P0, PT, R13.reuse, 0x5, PT ;  /* 0x000000050d00780c */ /* 0x040fe20003f05270 */
[----:B------:R-:W-:Y:S02]  /*2bc0*/  USEL UR8, URZ, 0x1, UP0 ;  /* 0x000000013f087887 */ /* 0x000fe40008000000 */
[----:B------:R-:W-:Y:S01]  /*2bd0*/  USEL UR12, UR12, URZ, UP0 ;  /* 0x0000003f0c0c7287 */ /* 0x000fe20008000000 */
[----:B------:R-:W-:-:S03]  /*2be0*/  SEL R13, R13, RZ, P0 ;  /* 0x000000ff0d0d7207 */ /* 0x000fc60000000000 */
[----:B------:R-:W-:Y:S01]  /*2bf0*/  LOP3.LUT R16, R16, UR8, RZ, 0x3c, !PT ;  /* 0x0000000810107c12 */ /* 0x000fe2000f8e3cff */
[----:B------:R-:W-:Y:S01]  /*2c00*/  UMOV UR8, 0x1 ;  /* 0x0000000100087882 */ /* 0x000fe20000000000 */
[----:B------:R-:W-:Y:S06]  /*2c10*/  @P1 BRA `(.L_x_31) ;  /* 0xfffffff400941947 */ /* 0x000fec000383ffff */
.L_x_23:
[----:B------:R-:W-:Y:S01]  /*2c20*/  UISETP.NE.AND UP0, UPT, UR6, URZ, UPT ;  /* 0x0000003f0600728c */ /* 0x000fe2000bf05270 */
[----:B01----:R-:W0:Y:S03]  /*2c30*/  LDC R12, c[0x0][0x28c] ;  /* 0x0000a300ff0c7b82 */ /* 0x003e260000000800 */
[----:B------:R-:W-:-:S06]  /*2c40*/  USEL UR6, URZ, 0x1, !UP0 ;  /* 0x000000013f067887 */ /* 0x000fcc000c000000 */
[----:B------:R-:W-:Y:S02]  /*2c50*/  ISETP.NE.AND P0, PT, RZ, UR6, PT ;  /* 0x00000006ff007c0c */ /* 0x000fe4000bf05270 */
[----:B0-----:R-:W-:-:S11]  /*2c60*/  ISETP.GE.AND P1, PT, R12, 0x1, PT ;  /* 0x000000010c00780c */ /* 0x001fd60003f26270 */
[----:B------:R-:W-:Y:S05]  /*2c70*/  @!P0 BRA `(.L_x_32) ;  /* 0x0000000400048947 */ /* 0x000fea0003800000 */
[----:B------:R-:W-:Y:S02]  /*2c80*/  WARPGROUP.DEPBAR.LE gsb0, 0x0 ;  /* 0x00008000000079c5 */ /* 0x000fe40000010000 */
[----:B------:R-:W-:Y:S01]  /*2c90*/  FADD R147, R56, R147 ;  /* 0x0000009338937221 */ /* 0x000fe20000000000 */
        /* <DEDUP_REMOVED lines=62> */
[----:B------:R-:W-:-:S07]  /*3080*/  FADD R20, R20, R55 ;  /* 0x0000003714147221 */ /* 0x000fce0000000000 */
.L_x_32:
[----:B------:R-:W-:Y:S02]  /*3090*/  WARPGROUP.DEPBAR.LE gsb0, 0x0 ;  /* 0x00008000000079c5 */ /* 0x000fe40000010000 */
[----:B------:R-:W-:Y:S05]  /*30a0*/  @!P1 BRA `(.L_x_33) ;  /* 0x0000000000549947 */ /* 0x000fea0003800000 */
[----:B------:R-:W-:-:S13]  /*30b0*/  ISETP.NE.AND P0, PT, R144, 0x3, PT ;  /* 0x000000039000780c */ /* 0x000fda0003f05270 */
[----:B------:R-:W-:Y:S05]  /*30c0*/  @!P0 BRA `(.L_x_34) ;  /* 0x0000000000048947 */ /* 0x000fea0003800000 */
[----:B------:R-:W-:Y:S01]  /*30d0*/  BPT.TRAP 0x1 ;  /* 0x000000040000795c */ /* 0x000fe20000300000 */
.L_x_34:
[----:B------:R-:W-:Y:S01]  /*30e0*/  ISETP.NE.AND P0, PT, R6, RZ, PT ;  /* 0x000000ff0600720c */ /* 0x000fe20003f05270 */
[----:B------:R-:W-:Y:S01]  /*30f0*/  BSSY B0, `(.L_x_35) ;  /* 0x000000e000007945 */ /* 0x000fe20003800000 */
[----:B------:R-:W-:-:S11]  /*3100*/  ISETP.GT.U32.AND P1, PT, R4, 0x1, PT ;  /* 0x000000010400780c */ /* 0x000fd60003f24070 */
[----:B------:R-:W-:Y:S05]  /*3110*/  @!P0 BRA `(.L_x_36) ;  /* 0x00000000002c8947 */ /* 0x000fea0003800000 */
[----:B------:R-:W-:-:S04]  /*3120*/  UISETP.LT.AND UP0, UPT, UR9, 0x1, UPT ;  /* 0x000000010900788c */ /* 0x000fc8000bf01270 */
[----:B------:R-:W-:-:S04]  /*3130*/  USEL UR8, UR9, 0x1, UP0 ;  /* 0x0000000109087887 */ /* 0x000fc80008000000 */
[----:B------:R-:W-:-:S04]  /*3140*/  UIADD3 UR8, UR5, UR9, -UR8 ;  /* 0x0000000905087290 */ /* 0x000fc8000fffe808 */
[----:B------:R-:W-:-:S04]  /*3150*/  UIMAD.WIDE.U32 UR6, UR8, -0x33333333, URZ ;  /* 0xcccccccd080678a5 */ /* 0x000fc8000f8e003f */
[----:B------:R-:W-:-:S04]  /*3160*/  USHF.R.U32.HI UR6, URZ, 0x2, UR7 ;  /* 0x000000023f067899 */ /* 0x000fc80008011607 */
[----:B------:R-:W-:-:S04]  /*3170*/  UIMAD UR8, UR6, -0x5, UR8 ;  /* 0xfffffffb060878a4 */ /* 0x000fc8000f8e0208 */
[----:B------:R-:W-:-:S04]  /*3180*/  ULEA UR8, UR8, UR10, 0x3 ;  /* 0x0000000a08087291 */ /* 0x000fc8000f8e183f */
[----:B------:R-:W-:-:S06]  /*3190*/  UIADD3 UR8, UR8, 0x28, URZ ;  /* 0x0000002808087890 */ /* 0x000fcc000fffe03f */
[----:B------:R-:W-:-:S05]  /*31a0*/  IMAD.U32 R12, RZ, RZ, UR8 ;  /* 0x00000008ff0c7e24 */ /* 0x000fca000f8e00ff */
[----:B------:R-:W-:-:S04]  /*31b0*/  PRMT R12, R5, 0x654, R12 ;  /* 0x00000654050c7816 */ /* 0x000fc8000000000c */
[----:B------:R0:W-:Y:S03]  /*31c0*/  SYNCS.ARRIVE.TRANS64.RED.A1T0 RZ, [R12+URZ], RZ ;  /* 0x000000ff0cff79a7 */ /* 0x0001e6000810043f */
.L_x_36:
[----:B------:R-:W-:Y:S05]  /*31d0*/  BSYNC B0 ;  /* 0x0000000000007941 */ /* 0x000fea0003800000 */
.L_x_35:
[----:B------:R-:W-:Y:S05]  /*31e0*/  @P1 BRA `(.L_x_33) ;  /* 0x0000000000041947 */ /* 0x000fea0003800000 */
[----:B------:R-:W-:Y:S01]  /*31f0*/  BPT.TRAP 0x1 ;  /* 0x000000040000795c */ /* 0x000fe20000300000 */
.L_x_33:
[----:B------:R-:W1:Y:S01]  /*3200*/  LDC R16, c[0x0][0x288] ;  /* 0x0000a200ff107b82 */ /* 0x000e620000000800 */
[----:B------:R-:W-:Y:S01]  /*3210*/  IMAD.SHL.U32 R33, R11, 0x40, RZ ;  /* 0x000000400b217824 */ /* 0x000fe200078e00ff */
[--C-:B0-----:R-:W-:Y:S01]  /*3220*/  SHF.R.U32.HI R12, RZ, 0x2, R0.reuse ;  /* 0x00000002ff0c7819 */ /* 0x101fe20000011600 */
[----:B------:R-:W-:Y:S01]  /*3230*/  UIADD3 UR5, UR9, UR5, URZ ;  /* 0x0000000509057290 */ /* 0x000fe2000fffe03f */
[----:B------:R-:W-:Y:S01]  /*3240*/  LOP3.LUT R14, R0, 0x60, RZ, 0xc0, !PT ;  /* 0x00000060000e7812 */ /* 0x000fe200078ec0ff */
[----:B------:R-:W-:Y:S01]  /*3250*/  IMAD.SHL.U32 R34, R10, 0x100, RZ ;  /* 0x000001000a227824 */ /* 0x000fe200078e00ff */
[----:B------:R-:W-:Y:S01]  /*3260*/  SHF.R.U32.HI R15, RZ, 0x7, R0 ;  /* 0x00000007ff0f7819 */ /* 0x000fe20000011600 */
[----:B------:R-:W-:Y:S01]  /*3270*/  UISETP.GT.U32.AND UP0, UPT, UR5, 0x4, UPT ;  /* 0x000000040500788c */ /* 0x000fe2000bf04070 */
[----:B------:R-:W-:Y:S01]  /*3280*/  LOP3.LUT R13, R12, 0x7, RZ, 0xc0, !PT ;  /* 0x000000070c0d7812 */ /* 0x000fe200078ec0ff */
[C---:B------:R-:W-:Y:S01]  /*3290*/  IMAD.SHL.U32 R26, R0.reuse, 0x2, RZ ;  /* 0x00000002001a7824 */ /* 0x040fe200078e00ff */
[----:B------:R-:W-:Y:S01]  /*32a0*/  SHF.R.U32.HI R14, RZ, 0x1, R14 ;  /* 0x00000001ff0e7819 */ /* 0x000fe2000001160e */
[----:B------:R-:W-:Y:S01]  /*32b0*/  ULDC UR12, c[0x0][0x284] ;  /* 0x0000a100000c7ab9 */ /* 0x000fe20000000800 */
[----:B------:R-:W-:Y:S01]  /*32c0*/  LOP3.LUT R12, R15, 0x1, RZ, 0xc0, !PT ;  /* 0x000000010f0c7812 */ /* 0x000fe200078ec0ff */
[----:B------:R-:W-:Y:S01]  /*32d0*/  UISETP.LT.U32.AND UP0, UPT, UR9, 0x5, UP0 ;  /* 0x000000050900788c */ /* 0x000fe20008701070 */
[----:B------:R-:W-:Y:S01]  /*32e0*/  IADD3 R17, RZ, -R14, -R13 ;  /* 0x8000000eff117210 */ /* 0x000fe20007ffe80d */
[----:B------:R-:W-:Y:S01]  /*32f0*/  UISETP.GE.U32.AND UP1, UPT, UR9, 0x5, UPT ;  /* 0x000000050900788c */ /* 0x000fe2000bf26070 */
[----:B------:R-:W-:Y:S01]  /*3300*/  LOP3.LUT R15, R0, 0x3, RZ, 0xc0, !PT ;  /* 0x00000003000f7812 */ /* 0x000fe200078ec0ff */
[C---:B------:R-:W-:Y:S01]  /*3310*/  IMAD.SHL.U32 R24, R12.reuse, 0x40, RZ ;  /* 0x000000400c187824 */ /* 0x040fe200078e00ff */
[----:B------:R-:W-:Y:S01]  /*3320*/  SHF.R.S32.HI R29, RZ, 0x1f, R7 ;  /* 0x0000001fff1d7819 */ /* 0x000fe20000011407 */
[----:B------:R-:W-:Y:S01]  /*3330*/  UIMAD.WIDE.U32 UR6, UR5, -0x33333333, URZ ;  /* 0xcccccccd050678a5 */ /* 0x000fe2000f8e003f */
[C---:B------:R-:W-:Y:S01]  /*3340*/  LOP3.LUT R26, R33.reuse, 0x6, R26, 0xf8, !PT ;  /* 0x00000006211a7812 */ /* 0x040fe200078ef81a */
[----:B------:R-:W-:Y:S01]  /*3350*/  USEL UR8, URZ, 0x1, !UP0 ;  /* 0x000000013f087887 */ /* 0x000fe2000c000000 */
[----:B------:R-:W-:Y:S01]  /*3360*/  IMAD R17, R12, -0x40, R17 ;  /* 0xffffffc00c117824 */ /* 0x000fe200078e0211 */
[----:B------:R-:W-:Y:S01]  /*3370*/  ULDC.64 UR10, c[0x0][0x5d0] ;  /* 0x00017400000a7ab9 */ /* 0x000fe20000000a00 */
[----:B-1----:R-:W-:Y:S01]  /*3380*/  ISETP.GE.AND P0, PT, R33, R16, PT ;  /* 0x000000102100720c */ /* 0x002fe20003f06270 */
[----:B------:R-:W-:Y:S01]  /*3390*/  IMAD R12, R15, -0x2, R16 ;  /* 0xfffffffe0f0c7824 */ /* 0x000fe200078e0210 */
[----:B------:R-:W-:Y:S01]  /*33a0*/  SHF.R.S32.HI R27, RZ, 0x1f, R26 ;  /* 0x0000001fff1b7819 */ /* 0x000fe2000001141a */
[----:B------:R-:W-:Y:S01]  /*33b0*/  IMAD R16, R29, UR10, RZ ;  /* 0x0000000a1d107c24 */ /* 0x000fe2000f8e02ff */
[----:B------:R-:W-:Y:S01]  /*33c0*/  ISETP.GE.OR P0, PT, R34, UR12, P0 ;  /* 0x0000000c22007c0c */ /* 0x000fe20008706670 */
[----:B------:R-:W-:Y:S01]  /*33d0*/  USHF.R.U32.HI UR6, URZ, 0x2, UR7 ;  /* 0x000000023f067899 */ /* 0x000fe20008011607 */
[----:B------:R-:W-:Y:S01]  /*33e0*/  LOP3.LUT R35, R24, 0x40, R13, 0xe2, !PT ;  /* 0x0000004018237812 */ /* 0x000fe200078ee20d */
[----:B------:R-:W-:Y:S01]  /*33f0*/  ULOP3.LUT UR4, UR4, UR8, URZ, 0x3c, !UPT ;  /* 0x0000000804047292 */ /* 0x000fe2000f8e3c3f */
[----:B------:R-:W-:Y:S01]  /*3400*/  IMAD.WIDE R24, R10, 0x100, RZ ;  /* 0x000001000a187825 */ /* 0x000fe200078e02ff */
[----:B------:R-:W-:Y:S01]  /*3410*/  UIMAD UR5, UR6, -0x5, UR5 ;  /* 0xfffffffb060578a4 */ /* 0x000fe2000f8e0205 */
[----:B------:R-:W-:Y:S01]  /*3420*/  IADD3 R34, -R34, UR12, R17 ;  /* 0x0000000c22227c10 */ /* 0x000fe2000fffe111 */
[----:B------:R-:W-:Y:S01]  /*3430*/  @UP1 ULOP3.LUT UR4, UR4, 0x1, UR6, 0x78, !UPT ;  /* 0x0000000104041892 */ /* 0x000fe2000f8e7806 */
[C---:B------:R-:W-:Y:S01]  /*3440*/  IMAD R13, R7.reuse, UR11, R16 ;  /* 0x0000000b070d7c24 */ /* 0x040fe2000f8e0210 */
[----:B------:R-:W-:Y:S01]  /*3450*/  LOP3.LUT R35, R24, R35, R14, 0xfe, !PT ;  /* 0x0000002318237212 */ /* 0x000fe200078efe0e */
[----:B------:R-:W-:-:S04]  /*3460*/  IMAD.WIDE.U32 R10, R7, UR10, R26 ;  /* 0x0000000a070a7c25 */ /* 0x000fc8000f8e001a */
[----:B------:R-:W-:Y:S02]  /*3470*/  IMAD.IADD R11, R11, 0x1, R13 ;  /* 0x000000010b0b7824 */ /* 0x000fe400078e020d */
[----:B------:R-:W-:Y:S02]  /*3480*/  IMAD.IADD R33, R12, 0x1, -R33 ;  /* 0x000000010c217824 */ /* 0x000fe400078e0a21 */
[----:B------:R-:W-:Y:S01]  /*3490*/  IMAD.MOV.U32 R32, RZ, RZ, -0x1 ;  /* 0xffffffffff207424 */ /* 0x000fe200078e00ff */
[----:B------:R-:W-:Y:S06]  /*34a0*/  @P0 BRA `(.L_x_37) ;  /* 0x0000004800040947 */ /* 0x000fec0003800000 */
[----:B------:R-:W0:Y:S01]  /*34b0*/  LDC.64 R30, c[0x0][0x5c8] ;  /* 0x00017200ff1e7b82 */ /* 0x000e220000000a00 */
[----:B------:R-:W-:Y:S01]  /*34c0*/  ULDC.64 UR6, c[0x0][0x5c0] ;  /* 0x0001700000067ab9 */ /* 0x000fe20000000a00 */
[----:B------:R-:W-:Y:S01]  /*34d0*/  BSSY B0, `(.L_x_37) ;  /* 0x000047e000007945 */ /* 0x000fe20003800000 */
[-C--:B0-----:R-:W-:Y:S02]  /*34e0*/  IMAD R12, R25, R30.reuse, RZ ;  /* 0x0000001e190c7224 */ /* 0x081fe400078e02ff */
[----:B------:R-:W-:-:S04]  /*34f0*/  IMAD.WIDE.U32 R10, R35, R30, R10 ;  /* 0x0000001e230a7225 */ /* 0x000fc800078e000a */
[----:B------:R-:W-:Y:S01]  /*3500*/  IMAD R15, R35, R31, R12 ;  /* 0x0000001f230f7224 */ /* 0x000fe200078e020c */
[----:B------:R-:W-:Y:S01]  /*3510*/  IADD3 R16, P4, R10, UR6, RZ ;  /* 0x000000060a107c10 */ /* 0x000fe2000ff9e0ff */
[C---:B------:R-:W-:Y:S01]  /*3520*/  IMAD.SHL.U32 R13, R30.reuse, 0x80, RZ ;  /* 0x000000801e0d7824 */ /* 0x040fe200078e00ff */
[C---:B------:R-:W-:Y:S01]  /*3530*/  LEA R28, P2, R30.reuse, R10, 0x3 ;  /* 0x0000000a1e1c7211 */ /* 0x040fe200078418ff */
[----:B------:R-:W-:Y:S01]  /*3540*/  IMAD.IADD R36, R11, 0x1, R15 ;  /* 0x000000010b247824 */ /* 0x000fe200078e020f */
[----:B------:R-:W-:Y:S02]  /*3550*/  SHF.L.U64.HI R11, R30, 0x7, R31 ;  /* 0x000000071e0b7819 */ /* 0x000fe4000001021f */
[----:B------:R-:W-:Y:S02]  /*3560*/  IADD3 R12, P1, P0, R10, UR6, R13 ;  /* 0x000000060a0c7c10 */ /* 0x000fe4000f83e00d */
[----:B------:R-:W-:Y:S02]  /*3570*/  IADD3.X R17, R36, UR7, RZ, P4, !PT ;  /* 0x0000000724117c10 */ /* 0x000fe4000a7fe4ff */
[----:B---3-5:R-:W-:-:S02]  /*3580*/  FSETP.NEU.AND P4, PT, R9, RZ, PT ;  /* 0x000000ff0900720b */ /* 0x028fc40003f8d000 */
[----:B------:R-:W-:Y:S02]  /*3590*/  LEA.HI.X R30, R30, R36, R31, 0x3, P2 ;  /* 0x000000241e1e7211 */ /* 0x000fe400010f1c1f */
[C---:B------:R-:W-:Y:S02]  /*35a0*/  IADD3 R14, P2, R28.reuse, UR6, RZ ;  /* 0x000000061c0e7c10 */ /* 0x040fe4000ff5e0ff */
[----:B------:R-:W-:Y:S02]  /*35b0*/  IADD3 R10, P5, P6, R28, UR6, R13 ;  /* 0x000000061c0a7c10 */ /* 0x000fe4000febe00d */
[--C-:B------:R-:W-:Y:S02]  /*35c0*/  IADD3.X R13, R36, UR7, R11.reuse, P1, P0 ;  /* 0x00000007240d7c10 */ /* 0x100fe40008fe040b */
[C---:B------:R-:W-:Y:S02]  /*35d0*/  IADD3.X R15, R30.reuse, UR7, RZ, P2, !PT ;  /* 0x000000071e0f7c10 */ /* 0x040fe400097fe4ff */
[----:B------:R-:W-:Y:S01]  /*35e0*/  IADD3.X R11, R30, UR7, R11, P5, P6 ;  /* 0x000000071e0b7c10 */ /* 0x000fe2000afec40b */
[----:B------:R-:W-:Y:S06]  /*35f0*/  @!P4 BRA `(.L_x_38) ;  /* 0x00000034009cc947 */ /* 0x000fec0003800000 */
[----:B------:R-:W-:Y:S01]  /*3600*/  ULDC.64 UR6, c[0x0][0x5b8] ;  /* 0x00016e0000067ab9 */ /* 0x000fe20000000a00 */
[----:B------:R-:W-:Y:S01]  /*3610*/  ISETP.GE.AND P0, PT, R34, 0x1, PT ;  /* 0x000000012200780c */ /* 0x000fe20003f06270 */
[----:B------:R-:W-:Y:S01]  /*3620*/  IMAD R28, R29, UR6, RZ ;  /* 0x000000061d1c7c24 */ /* 0x000fe2000f8e02ff */
[----:B------:R-:W-:Y:S01]  /*3630*/  ULDC.64 UR10, c[0x0][0x5a8] ;  /* 0x00016a00000a7ab9 */ /* 0x000fe20000000a00 */
[----:B------:R-:W-:Y:S01]  /*3640*/  IMAD.WIDE.U32 R26, R7, UR6, R26 ;  /* 0x00000006071a7c25 */ /* 0x000fe2000f8e001a */
[----:B------:R-:W-:Y:S01]  /*3650*/  ISETP.LT.OR P4, PT, R33, 0x1, !P0 ;  /* 0x000000012100780c */ /* 0x000fe20004781670 */
[----:B------:R-:W-:Y:S02]  /*3660*/  BSSY B1, `(.L_x_39) ;  /* 0x000000c000017945 */ /* 0x000fe40003800000 */
[----:B------:R-:W-:Y:S01]  /*3670*/  IMAD R7, R7, UR7, R28 ;  /* 0x0000000707077c24 */ /* 0x000fe2000f8e021c */
[----:B------:R-:W-:Y:S02]  /*3680*/  ULDC.64 UR6, c[0x0][0x5b0] ;  /* 0x00016c0000067ab9 */ /* 0x000fe40000000a00 */
[----:B------:R-:W-:-:S02]  /*3690*/  IMAD R30, R25, UR6, RZ ;  /* 0x00000006191e7c24 */ /* 0x000fc4000f8e02ff */
[----:B------:R-:W-:Y:S02]  /*36a0*/  IMAD.IADD R27, R27, 0x1, R7 ;  /* 0x000000011b1b7824 */ /* 0x000fe400078e0207 */
[C---:B------:R-:W-:Y:S02]  /*36b0*/  IMAD R7, R35.reuse, UR7, R30 ;  /* 0x0000000723077c24 */ /* 0x040fe4000f8e021e */
[----:B------:R-:W-:-:S03]  /*36c0*/  IMAD.WIDE.U32 R28, R35, UR6, R26 ;  /* 0x00000006231c7c25 */ /* 0x000fc6000f8e001a */
[----:B------:R-:W-:-:S04]  /*36d0*/  IADD3 R28, P1, R28, UR10, RZ ;  /* 0x0000000a1c1c7c10 */ /* 0x000fc8000ff3e0ff */
[--C-:B------:R-:W-:Y:S02]  /*36e0*/  IADD3.X R29, R29, UR11, R7.reuse, P1, !PT ;  /* 0x0000000b1d1d7c10 */ /* 0x100fe40008ffe407 */
[----:B------:R-:W-:Y:S01]  /*36f0*/  PRMT R7, RZ, 0x7610, R7 ;  /* 0x00007610ff077816 */ /* 0x000fe20000000007 */
[----:B------:R-:W-:Y:S06]  /*3700*/  @P4 BRA `(.L_x_40) ;  /* 0x0000000000044947 */ /* 0x000fec0003800000 */
[----:B------:R0:W5:Y:S02]  /*3710*/  LDG.E.U8 R7, desc[UR20][R28.64] ;  /* 0x000000141c077981 */ /* 0x000164000c1e1100 */
.L_x_40:
[----:B------:R-:W-:Y:S05]  /*3720*/  BSYNC B1 ;  /* 0x0000000000017941 */ /* 0x000fea0003800000 */
.L_x_39:
[----:B-----5:R-:W-:Y:S01]  /*3730*/  LOP3.LUT R7, R7, 0xff, RZ, 0xc0, !PT ;  /* 0x000000ff07077812 */ /* 0x020fe200078ec0ff */
[----:B------:R-:W-:Y:S01]  /*3740*/  BSSY B1, `(.L_x_41) ;  /* 0x000000b000017945 */ /* 0x000fe20003800000 */
[----:B------:R-:W-:Y:S02]  /*3750*/  ISETP.LT.OR P2, PT, R33, 0x2, !P0 ;  /* 0x000000022100780c */ /* 0x000fe40004741670 */
[----:B------:R-:W-:-:S05]  /*3760*/  F2FP.F16.E5M2.UNPACK_B R7, R7 ;  /* 0x00000007ff07723e */ /* 0x000fca00020004ff */
[----:B------:R-:W-:Y:S01]  /*3770*/  HADD2.F32 R30, -RZ, R7.H0_H0 ;  /* 0x20000007ff1e7230 */ /* 0x000fe20000004100 */
[----:B------:R-:W-:-:S04]  /*3780*/  PRMT R7, RZ, 0x7610, R7 ;  /* 0x00007610ff077816 */ /* 0x000fc80000000007 */
[----:B------:R-:W-:-:S04]  /*3790*/  FMUL R30, R30, R9 ;  /* 0x000000091e1e7220 */ /* 0x000fc80000400000 */
[----:B--2---:R-:W-:-:S05]  /*37a0*/  FFMA R30, R147, R8, R30 ;  /* 0x00000008931e7223 */ /* 0x004fca000000001e */
[----:B------:R-:W-:-:S05]  /*37b0*/  F2FP.SATFINITE.E5M2.F32.PACK_AB_MERGE_C R31, RZ, R30, RZ ;  /* 0x0000001eff1f723e */ /* 0x000fca00048060ff */
[----:B------:R1:W-:Y:S01]  /*37c0*/  @!P4 STG.E.U8 desc[UR20][R16.64], R31 ;  /* 0x0000001f1000c986 */ /* 0x0003e2000c101114 */
[----:B------:R-:W-:Y:S05]  /*37d0*/  @P2 BRA `(.L_x_42) ;  /* 0x0000000000042947 */ /* 0x000fea0003800000 */
[----:B------:R2:W5:Y:S02]  /*37e0*/  LDG.E.U8 R7, desc[UR20][R28.64+0x1] ;  /* 0x000001141c077981 */ /* 0x000564000c1e1100 */
.L_x_42:
[----:B------:R-:W-:Y:S05]  /*37f0*/  BSYNC B1 ;  /* 0x0000000000017941 */ /* 0x000fea0003800000 */
.L_x_41:
[----:B-----5:R-:W-:Y:S01]  /*3800*/  LOP3.LUT R7, R7, 0xff, RZ, 0xc0, !PT ;  /* 0x000000ff07077812 */ /* 0x020fe200078ec0ff */
[----:B------:R-:W-:Y:S01]  /*3810*/  BSSY B1, `(.L_x_43) ;  /* 0x0000013000017945 */ /* 0x000fe20003800000 */
[----:B------:R-:W-:Y:S02]  /*3820*/  IADD3 R37, P1, R35, 0x8, RZ ;  /* 0x0000000823257810 */ /* 0x000fe40007f3e0ff */
[----:B------:R-:W-:-:S03]  /*3830*/  F2FP.F16.E5M2.UNPACK_B R7, R7 ;  /* 0x00000007ff07723e */ /* 0x000fc600020004ff */
[----:B-1----:R-:W-:Y:S01]  /*3840*/  IMAD.X R31, RZ, RZ, R25, P1 ;  /* 0x000000ffff1f7224 */ /* 0x002fe200008e0619 */
[----:B------:R-:W-:Y:S01]  /*3850*/  ISETP.GE.AND P1, PT, R34, 0x9, PT ;  /* 0x000000092200780c */ /* 0x000fe20003f26270 */
[----:B------:R-:W-:Y:S02]  /*3860*/  HADD2.F32 R30, -RZ, R7.H0_H0 ;  /* 0x20000007ff1e7230 */ /* 0x000fe40000004100 */
[----:B------:R-:W-:Y:S01]  /*3870*/  IMAD R36, R31, UR6, RZ ;  /* 0x000000061f247c24 */ /* 0x000fe2000f8e02ff */
[----:B------:R-:W-:Y:S02]  /*3880*/  ISETP.LT.OR P5, PT, R33, 0x1, !P1 ;  /* 0x000000012100780c */ /* 0x000fe40004fa1670 */
[----:B------:R-:W-:Y:S01]  /*3890*/  FMUL R7, R30, R9 ;  /* 0x000000091e077220 */ /* 0x000fe20000400000 */
[----:B------:R-:W-:-:S04]  /*38a0*/  IMAD.WIDE.U32 R30, R37, UR6, R26 ;  /* 0x00000006251e7c25 */ /* 0x000fc8000f8e001a */
[----:B------:R-:W-:Y:S01]  /*38b0*/  FFMA R7, R142, R8, R7 ;  /* 0x000000088e077223 */ /* 0x000fe20000000007 */
[----:B------:R-:W-:Y:S01]  /*38c0*/  IMAD R37, R37, UR7, R36 ;  /* 0x0000000725257c24 */ /* 0x000fe2000f8e0224 */
[----:B------:R-:W-:-:S03]  /*38d0*/  IADD3 R30, P4, R30, UR10, RZ ;  /* 0x0000000a1e1e7c10 */ /* 0x000fc6000ff9e0ff */
[----:B------:R-:W-:Y:S02]  /*38e0*/  F2FP.SATFINITE.E5M2.F32.PACK_AB_MERGE_C R39, RZ, R7, RZ ;  /* 0x00000007ff27723e */ /* 0x000fe400048060ff */
[----:B------:R-:W-:Y:S02]  /*38f0*/  IADD3.X R31, R31, UR11, R37, P4, !PT ;  /* 0x0000000b1f1f7c10 */ /* 0x000fe4000a7fe425 */
[----:B------:R-:W-:Y:S01]  /*3900*/  PRMT R7, RZ, 0x7610, R7 ;  /* 0x00007610ff077816 */ /* 0x000fe20000000007 */
[----:B------:R1:W-:Y:S01]  /*3910*/  @!P2 STG.E.U8 desc[UR20][R16.64+0x1], R39 ;  /* 0x000001271000a986 */ /* 0x0003e2000c101114 */
[----:B------:R-:W-:Y:S05]  /*3920*/  @P5 BRA `(.L_x_44) ;  /* 0x0000000000045947 */ /* 0x000fea0003800000 */
[----:B------:R3:W5:Y:S02]  /*3930*/  LDG.E.U8 R7, desc[UR20][R30.64] ;  /* 0x000000141e077981 */ /* 0x000764000c1e1100 */
.L_x_44:
[----:B------:R-:W-:Y:S05]  /*3940*/  BSYNC B1 ;  /* 0x0000000000017941 */ /* 0x000fea0003800000 */
.L_x_43:
[----:B-----5:R-:W-:Y:S01]  /*3950*/  LOP3.LUT R7, R7, 0xff, RZ, 0xc0, !PT ;  /* 0x000000ff07077812 */ /* 0x020fe200078ec0ff */
[----:B------:R-:W-:Y:S01]  /*3960*/  BSSY B1, `(.L_x_45) ;  /* 0x000000b000017945 */ /* 0x000fe20003800000 */
[----:B------:R-:W-:Y:S02]  /*3970*/  ISETP.LT.OR P2, PT, R33, 0x2, !P1 ;  /* 0x000000022100780c */ /* 0x000fe40004f41670 */
[----:B------:R-:W-:-:S05]  /*3980*/  F2FP.F16.E5M2.UNPACK_B R7, R7 ;  /* 0x00000007ff07723e */ /* 0x000fca00020004ff */
[----:B------:R-:W-:Y:S01]  /*3990*/  HADD2.F32 R36, -RZ, R7.H0_H0 ;  /* 0x20000007ff247230 */ /* 0x000fe20000004100 */
[----:B------:R-:W-:-:S04]  /*39a0*/  PRMT R7, RZ, 0x7610, R7 ;  /* 0x00007610ff077816 */ /* 0x000fc80000000007 */
[----:B------:R-:W-:-:S04]  /*39b0*/  FMUL R36, R36, R9 ;  /* 0x0000000924247220 */ /* 0x000fc80000400000 */
[----:B------:R-:W-:-:S05]  /*39c0*/  FFMA R36, R145, R8, R36 ;  /* 0x0000000891247223 */ /* 0x000fca0000000024 */
[----:B------:R-:W-:-:S05]  /*39d0*/  F2FP.SATFINITE.E5M2.F32.PACK_AB_MERGE_C R37, RZ, R36, RZ ;  /* 0x00000024ff25723e */ /* 0x000fca00048060ff */
[----:B------:R4:W-:Y:S01]  /*39e0*/  @!P5 STG.E.U8 desc[UR20][R14.64], R37 ;  /* 0x000000250e00d986 */ /* 0x0009e2000c101114 */
[----:B------:R-:W-:Y:S05]  /*39f0*/  @P2 BRA `(.L_x_46) ;  /* 0x0000000000042947 */ /* 0x000fea0003800000 */
[----:B------:R0:W5:Y:S02]  /*3a00*/  LDG.E.U8 R7, desc[UR20][R30.64+0x1] ;  /* 0x000001141e077981 */ /* 0x000164000c1e1100 */
.L_x_46:
[----:B------:R-:W-:Y:S05]  /*3a10*/  BSYNC B1 ;  /* 0x0000000000017941 */ /* 0x000fea0003800000 */
.L_x_45:
[----:B-----5:R-:W-:Y:S01]  /*3a20*/  LOP3.LUT R7, R7, 0xff, RZ, 0xc0, !PT ;  /* 0x000000ff07077812 */ /* 0x020fe200078ec0ff */
[----:B------:R-:W-:Y:S01]  /*3a30*/  BSSY B1, `(.L_x_47) ;  /* 0x000000b000017945 */ /* 0x000fe20003800000 */
[----:B------:R-:W-:Y:S02]  /*3a40*/  ISETP.LT.OR P4, PT, R33, 0x9, !P0 ;  /* 0x000000092100780c */ /* 0x000fe40004781670 */
[----:B------:R-:W-:-:S05]  /*3a50*/  F2FP.F16.E5M2.UNPACK_B R7, R7 ;  /* 0x00000007ff07723e */ /* 0x000fca00020004ff */
[----:B------:R-:W-:-:S05]  /*3a60*/  HADD2.F32 R36, -RZ, R7.H0_H0 ;  /* 0x20000007ff247230 */ /* 0x000fca0000004100 */
[----:B------:R-:W-:-:S04]  /*3a70*/  FMUL R7, R36, R9 ;  /* 0x0000000924077220 */ /* 0x000fc80000400000 */
[----:B------:R-:W-:-:S05]  /*3a80*/  FFMA R7, R140, R8, R7 ;  /* 0x000000088c077223 */ /* 0x000fca0000000007 */
[----:B----4-:R-:W-:Y:S02]  /*3a90*/  F2FP.SATFINITE.E5M2.F32.PACK_AB_MERGE_C R37, RZ, R7, RZ ;  /* 0x00000007ff25723e */ /* 0x010fe400048060ff */
[----:B------:R-:W-:-:S03]  /*3aa0*/  PRMT R7, RZ, 0x7610, R7 ;  /* 0x00007610ff077816 */ /* 0x000fc60000000007 */
[----:B------:R4:W-:Y:S01]  /*3ab0*/  @!P2 STG.E.U8 desc[UR20][R14.64+0x1], R37 ;  /* 0x000001250e00a986 */ /* 0x0009e2000c101114 */
[----:B------:R-:W-:Y:S05]  /*3ac0*/  @P4 BRA `(.L_x_48) ;  /* 0x0000000000044947 */ /* 0x000fea0003800000 */
[----:B------:R0:W5:Y:S02]  /*3ad0*/  LDG.E.U8 R7, desc[UR20][R28.64+0x8] ;  /* 0x000008141c077981 */ /* 0x000164000c1e1100 */
.L_x_48:
[----:B------:R-:W-:Y:S05]  /*3ae0*/  BSYNC B1 ;  /* 0x0000000000017941 */ /* 0x000fea0003800000 */
.L_x_47:
        /* <DEDUP_REMOVED lines=8> */
[----:B----4-:R-:W-:-:S05]  /*3b70*/  F2FP.SATFINITE.E5M2.F32.PACK_AB_MERGE_C R37, RZ, R36, RZ ;  /* 0x00000024ff25723e */ /* 0x010fca00048060ff */
[----:B------:R4:W-:Y:S01]  /*3b80*/  @!P4 STG.E.U8 desc[UR20][R16.64+0x8], R37 ;  /* 0x000008251000c986 */ /* 0x0009e2000c101114 */
[----:B------:R-:W-:Y:S05]  /*3b90*/  @P2 BRA `(.L_x_50) ;  /* 0x0000000000042947 */ /* 0x000fea0003800000 */
[----:B------:R0:W5:Y:S02]  /*3ba0*/  LDG.E.U8 R7, desc[UR20][R28.64+0x9] ;  /* 0x000009141c077981 */ /* 0x000164000c1e1100 */
.L_x_50:
[----:B------:R-:W-:Y:S05]  /*3bb0*/  BSYNC B1 ;  /* 0x0000000000017941 */ /* 0x000fea0003800000 */
.L_x_49:
        /* <DEDUP_REMOVED lines=12> */
.L_x_52:
[----:B------:R-:W-:Y:S05]  /*3c80*/  BSYNC B1 ;  /* 0x0000000000017941 */ /* 0x000fea0003800000 */
.L_x_51:
        /* <DEDUP_REMOVED lines=12> */
.L_x_54:
[----:B------:R-:W-:Y:S05]  /*3d50*/  BSYNC B1 ;  /* 0x0000000000017941 */ /* 0x000fea0003800000 */
.L_x_53:
        /* <DEDUP_REMOVED lines=12> */
.L_x_56:
[----:B------:R-:W-:Y:S05]  /*3e20*/  BSYNC B1 ;  /* 0x0000000000017941 */ /* 0x000fea0003800000 */
.L_x_55:
        /* <DEDUP_REMOVED lines=12> */
.L_x_58:
[----:B------:R-:W-:Y:S05]  /*3ef0*/  BSYNC B1 ;  /* 0x0000000000017941 */ /* 0x000fea0003800000 */
.L_x_57:
        /* <DEDUP_REMOVED lines=12> */
.L_x_60:
[----:B------:R-:W-:Y:S05]  /*3fc0*/  BSYNC B1 ;  /* 0x0000000000017941 */ /* 0x000fea0003800000 */
.L_x_59:
        /* <DEDUP_REMOVED lines=12> */
.L_x_62:
[----:B------:R-:W-:Y:S05]  /*4090*/  BSYNC B1 ;  /* 0x0000000000017941 */ /* 0x000fea0003800000 */
.L_x_61:
        /* <DEDUP_REMOVED lines=12> */
.L_x_64:
[----:B------:R-:W-:Y:S05]  /*4160*/  BSYNC B1 ;  /* 0x0000000000017941 */ /* 0x000fea0003800000 */
.L_x_63:
        /* <DEDUP_REMOVED lines=12> */
.L_x_66:
[----:B------:R-:W-:Y:S05]  /*4230*/  BSYNC B1 ;  /* 0x0000000000017941 */ /* 0x000fea0003800000 */
.L_x_65:
        /* <DEDUP_REMOVED lines=12> */
.L_x_68:
[----:B------:R-:W-:Y:S05]  /*4300*/  BSYNC B1 ;  /* 0x0000000000017941 */ /* 0x000fea0003800000 */
.L_x_67:
        /* <DEDUP_REMOVED lines=12> */
.L_x_70:
[----:B------:R-:W-:Y:S05]  /*43d0*/  BSYNC B1 ;  /* 0x0000000000017941 */ /* 0x000fea0003800000 */
.L_x_69:
        /* <DEDUP_REMOVED lines=12> */
.L_x_72:
[----:B------:R-:W-:Y:S05]  /*44a0*/  BSYNC B1 ;  /* 0x0000000000017941 */ /* 0x000fea0003800000 */
.L_x_71:
        /* <DEDUP_REMOVED lines=12> */
.L_x_74:
[----:B------:R-:W-:Y:S05]  /*4570*/  BSYNC B1 ;  /* 0x0000000000017941 */ /* 0x000fea0003800000 */
.L_x_73:
        /* <DEDUP_REMOVED lines=12> */
.L_x_76:
[----:B------:R-:W-:Y:S05]  /*4640*/  BSYNC B1 ;  /* 0x0000000000017941 */ /* 0x000fea0003800000 */
.L_x_75:
        /* <DEDUP_REMOVED lines=12> */
.L_x_78:
[----:B------:R-:W-:Y:S05]  /*4710*/  BSYNC B1 ;  /* 0x0000000000017941 */ /* 0x000fea0003800000 */
.L_x_77:
        /* <DEDUP_REMOVED lines=12> */
.L_x_80:
[----:B------:R-:W-:Y:S05]  /*47e0*/  BSYNC B1 ;  /* 0x0000000000017941 */ /* 0x000fea0003800000 */
.L_x_79:
        /* <DEDUP_REMOVED lines=12> */
.L_x_82:
[----:B------:R-:W-:Y:S05]  /*48b0*/  BSYNC B1 ;  /* 0x0000000000017941 */ /* 0x000fea0003800000 */
.L_x_81:
        /* <DEDUP_REMOVED lines=12> */
.L_x_84:
[----:B------:R-:W-:Y:S05]  /*4980*/  BSYNC B1 ;  /* 0x0000000000017941 */ /* 0x000fea0003800000 */
.L_x_83:
        /* <DEDUP_REMOVED lines=12> */
.L_x_86:
[----:B------:R-:W-:Y:S05]  /*4a50*/  BSYNC B1 ;  /* 0x0000000000017941 */ /* 0x000fea0003800000 */
.L_x_85:
        /* <DEDUP_REMOVED lines=12> */
.L_x_88:
[----:B------:R-:W-:Y:S05]  /*4b20*/  BSYNC B1 ;  /* 0x0000000000017941 */ /* 0x000fea0003800000 */
.L_x_87:
        /* <DEDUP_REMOVED lines=12> */
.L_x_90:
[----:B------:R-:W-:Y:S05]  /*4bf0*/  BSYNC B1 ;  /* 0x0000000000017941 */ /* 0x000fea0003800000 */
.L_x_89:
        /* <DEDUP_REMOVED lines=12> */
.L_x_92:
[----:B------:R-:W-:Y:S05]  /*4cc0*/  BSYNC B1 ;  /* 0x0000000000017941 */ /* 0x000fea0003800000 */
.L_x_91:
        /* <DEDUP_REMOVED lines=12> */
.L_x_94:
[----:B------:R-:W-:Y:S05]  /*4d90*/  BSYNC B1 ;  /* 0x0000000000017941 */ /* 0x000fea0003800000 */
.L_x_93:
        /* <DEDUP_REMOVED lines=12> */
.L_x_96:
[----:B------:R-:W-:Y:S05]  /*4e60*/  BSYNC B1 ;  /* 0x0000000000017941 */ /* 0x000fea0003800000 */
.L_x_95:
        /* <DEDUP_REMOVED lines=12> */
.L_x_98:
[----:B------:R-:W-:Y:S05]  /*4f30*/  BSYNC B1 ;  /* 0x0000000000017941 */ /* 0x000fea0003800000 */
.L_x_97:
[----:B-----5:R-:W-:Y:S01]  /*4f40*/  LOP3.LUT R7, R7, 0xff, RZ, 0xc0, !PT ;  /* 0x000000ff07077812 */ /* 0x020fe200078ec0ff */
[----:B------:R-:W-:Y:S01]  /*4f50*/  BSSY B1, `(.L_x_99) ;  /* 0x000000b000017945 */ /* 0x000fe20003800000 */
[----:B------:R-:W-:Y:S02]  /*4f60*/  ISETP.LT.OR P2, PT, R33, 0x39, !P1 ;  /* 0x000000392100780c */ /* 0x000fe40004f41670 */
[----:B------:R-:W-:-:S05]  /*4f70*/  F2FP.F16.E5M2.UNPACK_B R7, R7 ;  /* 0x00000007ff07723e */ /* 0x000fca00020004ff */
[----:B0-2---:R-:W-:-:S05]  /*4f80*/  HADD2.F32 R28, -RZ, R7.H0_H0 ;  /* 0x20000007ff1c7230 */ /* 0x005fca0000004100 */
[----:B------:R-:W-:-:S04]  /*4f90*/  FMUL R7, R28, R9 ;  /* 0x000000091c077220 */ /* 0x000fc80000400000 */
[----:B------:R-:W-:-:S05]  /*4fa0*/  FFMA R7, R114, R8, R7 ;  /* 0x0000000872077223 */ /* 0x000fca0000000007 */
[----:B------:R-:W-:Y:S02]  /*4fb0*/  F2FP.SATFINITE.E5M2.F32.PACK_AB_MERGE_C R29, RZ, R7, RZ ;  /* 0x00000007ff1d723e */ /* 0x000fe400048060ff */
[----:B------:R-:W-:-:S03]  /*4fc0*/  PRMT R7, RZ, 0x7610, R7 ;  /* 0x00007610ff077816 */ /* 0x000fc60000000007 */
[----:B------:R0:W-:Y:S01]  /*4fd0*/  @!P0 STG.E.U8 desc[UR20][R16.64+0x39], R29 ;  /* 0x0000391d10008986 */ /* 0x0001e2000c101114 */
[----:B------:R-:W-:Y:S05]  /*4fe0*/  @P2 BRA `(.L_x_100) ;  /* 0x0000000000042947 */ /* 0x000fea0003800000 */
[----:B------:R2:W5:Y:S02]  /*4ff0*/  LDG.E.U8 R7, desc[UR20][R30.64+0x38] ;  /* 0x000038141e077981 */ /* 0x000564000c1e1100 */
.L_x_100:
[----:B------:R-:W-:Y:S05]  /*5000*/  BSYNC B1 ;  /* 0x0000000000017941 */ /* 0x000fea0003800000 */
.L_x_99:
[----:B-----5:R-:W-:Y:S01]  /*5010*/  LOP3.LUT R7, R7, 0xff, RZ, 0xc0, !PT ;  /* 0x000000ff07077812 */ /* 0x020fe200078ec0ff */
[----:B------:R-:W-:Y:S01]  /*5020*/  BSSY B1, `(.L_x_101) ;  /* 0x000000b000017945 */ /* 0x000fe20003800000 */
[----:B------:R-:W-:Y:S02]  /*5030*/  ISETP.LT.OR P1, PT, R33, 0x3a, !P1 ;  /* 0x0000003a2100780c */ /* 0x000fe40004f21670 */
[----:B------:R-:W-:-:S05]  /*5040*/  F2FP.F16.E5M2.UNPACK_B R7, R7 ;  /* 0x00000007ff07723e */ /* 0x000fca00020004ff */
[----:B01--4-:R-:W-:Y:S01]  /*5050*/  HADD2.F32 R16, -RZ, R7.H0_H0 ;  /* 0x20000007ff107230 */ /* 0x013fe20000004100 */
[----:B------:R-:W-:-:S04]  /*5060*/  PRMT R7, RZ, 0x7610, R7 ;  /* 0x00007610ff077816 */ /* 0x000fc80000000007 */
[----:B------:R-:W-:-:S04]  /*5070*/  FMUL R16, R16, R9 ;  /* 0x0000000910107220 */ /* 0x000fc80000400000 */
[----:B------:R-:W-:-:S05]  /*5080*/  FFMA R16, R117, R8, R16 ;  /* 0x0000000875107223 */ /* 0x000fca0000000010 */
[----:B------:R-:W-:-:S05]  /*5090*/  F2FP.SATFINITE.E5M2.F32.PACK_AB_MERGE_C R17, RZ, R16, RZ ;  /* 0x00000010ff11723e */ /* 0x000fca00048060ff */
[----:B------:R0:W-:Y:S01]  /*50a0*/  @!P2 STG.E.U8 desc[UR20][R14.64+0x38], R17 ;  /* 0x000038110e00a986 */ /* 0x0001e2000c101114 */
[----:B------:R-:W-:Y:S05]  /*50b0*/  @P1 BRA `(.L_x_102) ;  /* 0x0000000000041947 */ /* 0x000fea0003800000 */
[----:B------:R1:W5:Y:S02]  /*50c0*/  LDG.E.U8 R7, desc[UR20][R30.64+0x39] ;  /* 0x000039141e077981 */ /* 0x000364000c1e1100 */
.L_x_102:
[----:B------:R-:W-:Y:S05]  /*50d0*/  BSYNC B1 ;  /* 0x0000000000017941 */ /* 0x000fea0003800000 */
.L_x_101:
[----:B-----5:R-:W-:Y:S01]  /*50e0*/  LOP3.LUT R7, R7, 0xff, RZ, 0xc0, !PT ;  /* 0x000000ff07077812 */ /* 0x020fe200078ec0ff */
[----:B------:R-:W-:Y:S01]  /*50f0*/  BSSY B1, `(.L_x_103) ;  /* 0x0000013000017945 */ /* 0x000fe20003800000 */
[----:B------:R-:W-:Y:S02]  /*5100*/  IADD3 R29, P0, R35, 0x80, RZ ;  /* 0x00000080231d7810 */ /* 0x000fe40007f1e0ff */
[----:B------:R-:W-:-:S03]  /*5110*/  F2FP.F16.E5M2.UNPACK_B R7, R7 ;  /* 0x00000007ff07723e */ /* 0x000fc600020004ff */
[----:B0-----:R-:W-:Y:S01]  /*5120*/  IMAD.X R17, RZ, RZ, R25, P0 ;  /* 0x000000ffff117224 */ /* 0x001fe200000e0619 */
        /* <DEDUP_REMOVED lines=9> */
[----:B-123--:R-:W-:Y:S02]  /*51c0*/  F2FP.SATFINITE.E5M2.F32.PACK_AB_MERGE_C R31, RZ, R7, RZ ;  /* 0x00000007ff1f723e */ /* 0x00efe400048060ff */
[----:B------:R-:W-:Y:S02]  /*51d0*/  IADD3.X R17, R17, UR11, R29, P2, !PT ;  /* 0x0000000b11117c10 */ /* 0x000fe400097fe41d */
[----:B------:R-:W-:Y:S01]  /*51e0*/  PRMT R7, RZ, 0x7610, R7 ;  /* 0x00007610ff077816 */ /* 0x000fe20000000007 */
[----:B------:R0:W-:Y:S01]  /*51f0*/  @!P1 STG.E.U8 desc[UR20][R14.64+0x39], R31 ;  /* 0x0000391f0e009986 */ /* 0x0001e2000c101114 */
[----:B------:R-:W-:Y:S05]  /*5200*/  @P4 BRA `(.L_x_104) ;  /* 0x0000000000044947 */ /* 0x000fea0003800000 */
[----:B------:R1:W5:Y:S02]  /*5210*/  LDG.E.U8 R7, desc[UR20][R16.64] ;  /* 0x0000001410077981 */ /* 0x000364000c1e1100 */
.L_x_104:
[----:B------:R-:W-:Y:S05]  /*5220*/  BSYNC B1 ;  /* 0x0000000000017941 */ /* 0x000fea0003800000 */
.L_x_103:
[----:B-----5:R-:W-:Y:S01]  /*5230*/  LOP3.LUT R7, R7, 0xff, RZ, 0xc0, !PT ;  /* 0x000000ff07077812 */ /* 0x020fe200078ec0ff */
[----:B------:R-:W-:Y:S01]  /*5240*/  BSSY B1, `(.L_x_105) ;  /* 0x000000b000017945 */ /* 0x000fe20003800000 */
[----:B------:R-:W-:Y:S02]  /*5250*/  ISETP.LT.OR P2, PT, R33, 0x2, !P0 ;  /* 0x000000022100780c */ /* 0x000fe40004741670 */
[----:B------:R-:W-:-:S05]  /*5260*/  F2FP.F16.E5M2.UNPACK_B R7, R7 ;  /* 0x00000007ff07723e */ /* 0x000fca00020004ff */
[----:B0-----:R-:W-:Y:S01]  /*5270*/  HADD2.F32 R14, -RZ, R7.H0_H0 ;  /* 0x20000007ff0e7230 */ /* 0x001fe20000004100 */
[----:B------:R-:W-:-:S04]  /*5280*/  PRMT R7, RZ, 0x7610, R7 ;  /* 0x00007610ff077816 */ /* 0x000fc80000000007 */
[----:B------:R-:W-:-:S04]  /*5290*/  FMUL R14, R14, R9 ;  /* 0x000000090e0e7220 */ /* 0x000fc80000400000 */
[----:B------:R-:W-:-:S05]  /*52a0*/  FFMA R14, R115, R8, R14 ;  /* 0x00000008730e7223 */ /* 0x000fca000000000e */
[----:B------:R-:W-:-:S05]  /*52b0*/  F2FP.SATFINITE.E5M2.F32.PACK_AB_MERGE_C R15, RZ, R14, RZ ;  /* 0x0000000eff0f723e */ /* 0x000fca00048060ff */
[----:B------:R0:W-:Y:S01]  /*52c0*/  @!P4 STG.E.U8 desc[UR20][R12.64], R15 ;  /* 0x0000000f0c00c986 */ /* 0x0001e2000c101114 */
[----:B------:R-:W-:Y:S05]  /*52d0*/  @P2 BRA `(.L_x_106) ;  /* 0x0000000000042947 */ /* 0x000fea0003800000 */
[----:B------:R2:W5:Y:S02]  /*52e0*/  LDG.E.U8 R7, desc[UR20][R16.64+0x1] ;  /* 0x0000011410077981 */ /* 0x000564000c1e1100 */
.L_x_106:
[----:B------:R-:W-:Y:S05]  /*52f0*/  BSYNC B1 ;  /* 0x0000000000017941 */ /* 0x000fea0003800000 */
.L_x_105:
[----:B-----5:R-:W-:Y:S01]  /*5300*/  LOP3.LUT R7, R7, 0xff, RZ, 0xc0, !PT ;  /* 0x000000ff07077812 */ /* 0x020fe200078ec0ff */
[----:B------:R-:W-:Y:S01]  /*5310*/  BSSY B1, `(.L_x_107) ;  /* 0x0000013000017945 */ /* 0x000fe20003800000 */
[----:B------:R-:W-:Y:S02]  /*5320*/  IADD3 R35, P1, R35, 0x88, RZ ;  /* 0x0000008823237810 */ /* 0x000fe40007f3e0ff */
[----:B------:R-:W-:-:S03]  /*5330*/  F2FP.F16.E5M2.UNPACK_B R7, R7 ;  /* 0x00000007ff07723e */ /* 0x000fc600020004ff */
[----:B------:R-:W-:Y:S01]  /*5340*/  IMAD.X R24, RZ, RZ, R25, P1 ;  /* 0x000000ffff187224 */ /* 0x000fe200008e0619 */
[----:B------:R-:W-:Y:S01]  /*5350*/  ISETP.GE.AND P1, PT, R34, 0x89, PT ;  /* 0x000000892200780c */ /* 0x000fe20003f26270 */
[----:B------:R-:W-:Y:S02]  /*5360*/  HADD2.F32 R14, -RZ, R7.H0_H0 ;  /* 0x20000007ff0e7230 */ /* 0x000fe40000004100 */
[----:B------:R-:W-:Y:S01]  /*5370*/  IMAD R24, R24, UR6, RZ ;  /* 0x0000000618187c24 */ /* 0x000fe2000f8e02ff */
[----:B------:R-:W-:Y:S01]  /*5380*/  ISETP.LT.OR P5, PT, R33, 0x1, !P1 ;  /* 0x000000012100780c */ /* 0x000fe20004fa1670 */
[----:B------:R-:W-:-:S04]  /*5390*/  IMAD.WIDE.U32 R26, R35, UR6, R26 ;  /* 0x00000006231a7c25 */ /* 0x000fc8000f8e001a */
[----:B------:R-:W-:Y:S01]  /*53a0*/  FMUL R7, R14, R9 ;  /* 0x000000090e077220 */ /* 0x000fe20000400000 */
[----:B------:R-:W-:-:S03]  /*53b0*/  IMAD R35, R35, UR7, R24 ;  /* 0x0000000723237c24 */ /* 0x000fc6000f8e0218 */
[----:B------:R-:W-:Y:S01]  /*53c0*/  FFMA R7, R110, R8, R7 ;  /* 0x000000086e077223 */ /* 0x000fe20000000007 */
[----:B------:R-:W-:-:S04]  /*53d0*/  IADD3 R14, P4, R26, UR10, RZ ;  /* 0x0000000a1a0e7c10 */ /* 0x000fc8000ff9e0ff */
[----:B------:R-:W-:Y:S02]  /*53e0*/  F2FP.SATFINITE.E5M2.F32.PACK_AB_MERGE_C R25, RZ, R7, RZ ;  /* 0x00000007ff19723e */ /* 0x000fe400048060ff */
[----:B0-----:R-:W-:Y:S02]  /*53f0*/  IADD3.X R15, R27, UR11, R35, P4, !PT ;  /* 0x0000000b1b0f7c10 */ /* 0x001fe4000a7fe423 */
[----:B------:R-:W-:Y:S01]  /*5400*/  PRMT R7, RZ, 0x7610, R7 ;  /* 0x00007610ff077816 */ /* 0x000fe20000000007 */
[----:B------:R0:W-:Y:S01]  /*5410*/  @!P2 STG.E.U8 desc[UR20][R12.64+0x1], R25 ;  /* 0x000001190c00a986 */ /* 0x0001e2000c101114 */
[----:B------:R-:W-:Y:S05]  /*5420*/  @P5 BRA `(.L_x_108) ;  /* 0x0000000000045947 */ /* 0x000fea0003800000 */
[----:B------:R3:W5:Y:S02]  /*5430*/  LDG.E.U8 R7, desc[UR20][R14.64] ;  /* 0x000000140e077981 */ /* 0x000764000c1e1100 */
.L_x_108:
[----:B------:R-:W-:Y:S05]  /*5440*/  BSYNC B1 ;  /* 0x0000000000017941 */ /* 0x000fea0003800000 */
.L_x_107:
        /* <DEDUP_REMOVED lines=8> */
[----:B0-----:R-:W-:-:S05]  /*54d0*/  F2FP.SATFINITE.E5M2.F32.PACK_AB_MERGE_C R25, RZ, R24, RZ ;  /* 0x00000018ff19723e */ /* 0x001fca00048060ff */
[----:B------:R0:W-:Y:S01]  /*54e0*/  @!P5 STG.E.U8 desc[UR20][R10.64], R25 ;  /* 0x000000190a00d986 */ /* 0x0001e2000c101114 */
[----:B------:R-:W-:Y:S05]  /*54f0*/  @P2 BRA `(.L_x_110) ;  /* 0x0000000000042947 */ /* 0x000fea0003800000 */
[----:B------:R4:W5:Y:S02]  /*5500*/  LDG.E.U8 R7, desc[UR20][R14.64+0x1] ;  /* 0x000001140e077981 */ /* 0x000964000c1e1100 */
.L_x_110:
[----:B------:R-:W-:Y:S05]  /*5510*/  BSYNC B1 ;  /* 0x0000000000017941 */ /* 0x000fea0003800000 */
.L_x_109:
[----:B-----5:R-:W-:Y:S01]  /*5520*/  LOP3.LUT R7, R7, 0xff, RZ, 0xc0, !PT ;  /* 0x000000ff07077812 */ /* 0x020fe200078ec0ff */
[----:B------:R-:W-:Y:S01]  /*5530*/  BSSY B1, `(.L_x_111) ;  /* 0x000000b000017945 */ /* 0x000fe20003800000 */
[----:B------:R-:W-:Y:S02]  /*5540*/  ISETP.LT.OR P4, PT, R33, 0x9, !P0 ;  /* 0x000000092100780c */ /* 0x000fe40004781670 */
[----:B------:R-:W-:-:S05]  /*5550*/  F2FP.F16.E5M2.UNPACK_B R7, R7 ;  /* 0x00000007ff07723e */ /* 0x000fca00020004ff */
[----:B------:R-:W-:-:S05]  /*5560*/  HADD2.F32 R24, -RZ, R7.H0_H0 ;  /* 0x20000007ff187230 */ /* 0x000fca0000004100 */
[----:B------:R-:W-:-:S04]  /*5570*/  FMUL R7, R24, R9 ;  /* 0x0000000918077220 */ /* 0x000fc80000400000 */
[----:B------:R-:W-:-:S05]  /*5580*/  FFMA R7, R108, R8, R7 ;  /* 0x000000086c077223 */ /* 0x000fca0000000007 */
[----:B0-----:R-:W-:Y:S02]  /*5590*/  F2FP.SATFINITE.E5M2.F32.PACK_AB_MERGE_C R25, RZ, R7, RZ ;  /* 0x00000007ff19723e */ /* 0x001fe400048060ff */
[----:B------:R-:W-:-:S03]  /*55a0*/  PRMT R7, RZ, 0x7610, R7 ;  /* 0x00007610ff077816 */ /* 0x000fc60000000007 */
[----:B------:R0:W-:Y:S01]  /*55b0*/  @!P2 STG.E.U8 desc[UR20][R10.64+0x1], R25 ;  /* 0x000001190a00a986 */ /* 0x0001e2000c101114 */
[----:B------:R-:W-:Y:S05]  /*55c0*/  @P4 BRA `(.L_x_112) ;  /* 0x0000000000044947 */ /* 0x000fea0003800000 */
[----:B------:R0:W5:Y:S02]  /*55d0*/  LDG.E.U8 R7, desc[UR20][R16.64+0x8] ;  /* 0x0000081410077981 */ /* 0x000164000c1e1100 */
.L_x_112:
[----:B------:R-:W-:Y:S05]  /*55e0*/  BSYNC B1 ;  /* 0x0000000000017941 */ /* 0x000fea0003800000 */
.L_x_111:
        /* <DEDUP_REMOVED lines=12> */
.L_x_114:
[----:B------:R-:W-:Y:S05]  /*56b0*/  BSYNC B1 ;  /* 0x0000000000017941 */ /* 0x000fea0003800000 */
.L_x_113:
        /* <DEDUP_REMOVED lines=12> */
.L_x_116:
[----:B------:R-:W-:Y:S05]  /*5780*/  BSYNC B1 ;  /* 0x0000000000017941 */ /* 0x000fea0003800000 */
.L_x_115:
        /* <DEDUP_REMOVED lines=12> */
.L_x_118:
[----:B------:R-:W-:Y:S05]  /*5850*/  BSYNC B1 ;  /* 0x0000000000017941 */ /* 0x000fea0003800000 */
.L_x_117:
        /* <DEDUP_REMOVED lines=12> */
.L_x_120:
[----:B------:R-:W-:Y:S05]  /*5920*/  BSYNC B1 ;  /* 0x0000000000017941 */ /* 0x000fea0003800000 */
.L_x_119:
        /* <DEDUP_REMOVED lines=12> */
.L_x_122:
[----:B------:R-:W-:Y:S05]  /*59f0*/  BSYNC B1 ;  /* 0x0000000000017941 */ /* 0x000fea0003800000 */
.L_x_121:
        /* <DEDUP_REMOVED lines=12> */
.L_x_124:
[----:B------:R-:W-:Y:S05]  /*5ac0*/  BSYNC B1 ;  /* 0x0000000000017941 */ /* 0x000fea0003800000 */
.L_x_123:
        /* <DEDUP_REMOVED lines=12> */
.L_x_126:
[----:B------:R-:W-:Y:S05]  /*5b90*/  BSYNC B1 ;  /* 0x0000000000017941 */ /* 0x000fea0003800000 */
.L_x_125:
        /* <DEDUP_REMOVED lines=12> */
.L_x_128:
[----:B------:R-:W-:Y:S05]  /*5c60*/  BSYNC B1 ;  /* 0x0000000000017941 */ /* 0x000fea0003800000 */
.L_x_127:
        /* <DEDUP_REMOVED lines=12> */
.L_x_130:
[----:B------:R-:W-:Y:S05]  /*5d30*/  BSYNC B1 ;  /* 0x0000000000017941 */ /* 0x000fea0003800000 */
.L_x_129:
        /* <DEDUP_REMOVED lines=12> */
.L_x_132:
[----:B------:R-:W-:Y:S05]  /*5e00*/  BSYNC B1 ;  /* 0x0000000000017941 */ /* 0x000fea0003800000 */
.L_x_131:
        /* <DEDUP_REMOVED lines=12> */
.L_x_134:
[----:B------:R-:W-:Y:S05]  /*5ed0*/  BSYNC B1 ;  /* 0x0000000000017941 */ /* 0x000fea0003800000 */
.L_x_133:
        /* <DEDUP_REMOVED lines=12> */
.L_x_136:
[----:B------:R-:W-:Y:S05]  /*5fa0*/  BSYNC B1 ;  /* 0x0000000000017941 */ /* 0x000fea0003800000 */
.L_x_135:
        /* <DEDUP_REMOVED lines=12> */
.L_x_138:
[----:B------:R-:W-:Y:S05]  /*6070*/  BSYNC B1 ;  /* 0x0000000000017941 */ /* 0x000fea0003800000 */
.L_x_137:
        /* <DEDUP_REMOVED lines=12> */
.L_x_140:
[----:B------:R-:W-:Y:S05]  /*6140*/  BSYNC B1 ;  /* 0x0000000000017941 */ /* 0x000fea0003800000 */
.L_x_139:
        /* <DEDUP_REMOVED lines=12> */
.L_x_142:
[----:B------:R-:W-:Y:S05]  /*6210*/  BSYNC B1 ;  /* 0x0000000000017941 */ /* 0x000fea0003800000 */
.L_x_141:
        /* <DEDUP_REMOVED lines=12> */
.L_x_144:
[----:B------:R-:W-:Y:S05]  /*62e0*/  BSYNC B1 ;  /* 0x0000000000017941 */ /* 0x000fea0003800000 */
.L_x_143:
        /* <DEDUP_REMOVED lines=12> */
.L_x_146:
[----:B------:R-:W-:Y:S05]  /*63b0*/  BSYNC B1 ;  /* 0x0000000000017941 */ /* 0x000fea0003800000 */
.L_x_145:
        /* <DEDUP_REMOVED lines=12> */
.L_x_148:
[----:B------:R-:W-:Y:S05]  /*6480*/  BSYNC B1 ;  /* 0x0000000000017941 */ /* 0x000fea0003800000 */
.L_x_147:
        /* <DEDUP_REMOVED lines=12> */
.L_x_150:
[----:B------:R-:W-:Y:S05]  /*6550*/  BSYNC B1 ;  /* 0x0000000000017941 */ /* 0x000fea0003800000 */
.L_x_149:
        /* <DEDUP_REMOVED lines=12> */
.L_x_152:
[----:B------:R-:W-:Y:S05]  /*6620*/  BSYNC B1 ;  /* 0x0000000000017941 */ /* 0x000fea0003800000 */
.L_x_151:
        /* <DEDUP_REMOVED lines=12> */
.L_x_154:
[----:B------:R-:W-:Y:S05]  /*66f0*/  BSYNC B1 ;  /* 0x0000000000017941 */ /* 0x000fea0003800000 */
.L_x_153:
        /* <DEDUP_REMOVED lines=12> */
.L_x_156:
[----:B------:R-:W-:Y:S05]  /*67c0*/  BSYNC B1 ;  /* 0x0000000000017941 */ /* 0x000fea0003800000 */
.L_x_155:
        /* <DEDUP_REMOVED lines=12> */
.L_x_158:
[----:B------:R-:W-:Y:S05]  /*6890*/  BSYNC B1 ;  /* 0x0000000000017941 */ /* 0x000fea0003800000 */
.L_x_157:
        /* <DEDUP_REMOVED lines=12> */
.L_x_160:
[----:B------:R-:W-:Y:S05]  /*6960*/  BSYNC B1 ;  /* 0x0000000000017941 */ /* 0x000fea0003800000 */
.L_x_159:
        /* <DEDUP_REMOVED lines=12> */
.L_x_162:
[----:B------:R-:W-:Y:S05]  /*6a30*/  BSYNC B1 ;  /* 0x0000000000017941 */ /* 0x000fea0003800000 */
.L_x_161:
[----:B-----5:R-:W-:Y:S01]  /*6a40*/  LOP3.LUT R7, R7, 0xff, RZ, 0xc0, !PT ;  /* 0x000000ff07077812 */ /* 0x020fe200078ec0ff */
[----:B------:R-:W-:Y:S01]  /*6a50*/  BSSY B1, `(.L_x_163) ;  /* 0x000000b000017945 */ /* 0x000fe20003800000 */
[----:B------:R-:W-:Y:S02]  /*6a60*/  ISETP.LT.OR P2, PT, R33, 0x39, !P1 ;  /* 0x000000392100780c */ /* 0x000fe40004f41670 */
[----:B------:R-:W-:-:S05]  /*6a70*/  F2FP.F16.E5M2.UNPACK_B R7, R7 ;  /* 0x00000007ff07723e */ /* 0x000fca00020004ff */
[----:B012---:R-:W-:-:S05]  /*6a80*/  HADD2.F32 R16, -RZ, R7.H0_H0 ;  /* 0x20000007ff107230 */ /* 0x007fca0000004100 */
[----:B------:R-:W-:-:S04]  /*6a90*/  FMUL R7, R16, R9 ;  /* 0x0000000910077220 */ /* 0x000fc80000400000 */
[----:B------:R-:W-:-:S05]  /*6aa0*/  FFMA R7, R18, R8, R7 ;  /* 0x0000000812077223 */ /* 0x000fca0000000007 */
[----:B------:R-:W-:Y:S02]  /*6ab0*/  F2FP.SATFINITE.E5M2.F32.PACK_AB_MERGE_C R17, RZ, R7, RZ ;  /* 0x00000007ff11723e */ /* 0x000fe400048060ff */
[----:B------:R-:W-:-:S03]  /*6ac0*/  PRMT R7, RZ, 0x7610, R7 ;  /* 0x00007610ff077816 */ /* 0x000fc60000000007 */
[----:B------:R0:W-:Y:S01]  /*6ad0*/  @!P0 STG.E.U8 desc[UR20][R12.64+0x39], R17 ;  /* 0x000039110c008986 */ /* 0x0001e2000c101114 */
[----:B------:R-:W-:Y:S05]  /*6ae0*/  @P2 BRA `(.L_x_164) ;  /* 0x0000000000042947 */ /* 0x000fea0003800000 */
[----:B------:R1:W5:Y:S02]  /*6af0*/  LDG.E.U8 R7, desc[UR20][R14.64+0x38] ;  /* 0x000038140e077981 */ /* 0x000364000c1e1100 */
.L_x_164:
[----:B------:R-:W-:Y:S05]  /*6b00*/  BSYNC B1 ;  /* 0x0000000000017941 */ /* 0x000fea0003800000 */
.L_x_163:
        /* <DEDUP_REMOVED lines=12> */
.L_x_166:
[----:B------:R-:W-:Y:S05]  /*6bd0*/  BSYNC B1 ;  /* 0x0000000000017941 */ /* 0x000fea0003800000 */
.L_x_165:
[----:B------:R-:W-:Y:S05]  /*6be0*/  @P1 BRA `(.L_x_167) ;  /* 0x0000001000301947 */ /* 0x000fea0003800000 */
[----:B-----5:R-:W-:-:S04]  /*6bf0*/  LOP3.LUT R7, R7, 0xff, RZ, 0xc0, !PT ;  /* 0x000000ff07077812 */ /* 0x020fc800078ec0ff */
[----:B------:R-:W-:-:S05]  /*6c00*/  F2FP.F16.E5M2.UNPACK_B R7, R7 ;  /* 0x00000007ff07723e */ /* 0x000fca00020004ff */
[----:B------:R-:W-:-:S05]  /*6c10*/  HADD2.F32 R12, -RZ, R7.H0_H0 ;  /* 0x20000007ff0c7230 */ /* 0x000fca0000004100 */
[----:B------:R-:W-:-:S04]  /*6c20*/  FMUL R7, R12, R9 ;  /* 0x000000090c077220 */ /* 0x000fc80000400000 */
[----:B------:R-:W-:-:S05]  /*6c30*/  FFMA R7, R20, R8, R7 ;  /* 0x0000000814077223 */ /* 0x000fca0000000007 */
[----:B------:R-:W-:-:S05]  /*6c40*/  F2FP.SATFINITE.E5M2.F32.PACK_AB_MERGE_C R7, RZ, R7, RZ ;  /* 0x00000007ff07723e */ /* 0x000fca00048060ff */
[----:B------:R0:W-:Y:S01]  /*6c50*/  STG.E.U8 desc[UR20][R10.64+0x39], R7 ;  /* 0x000039070a007986 */ /* 0x0001e2000c101114 */
[----:B------:R-:W-:Y:S05]  /*6c60*/  BRA `(.L_x_167) ;  /* 0x0000001000107947 */ /* 0x000fea0003800000 */
.L_x_38:
[C---:B------:R-:W-:Y:S01]  /*6c70*/  ISETP.GE.AND P0, PT, R34.reuse, 0x1, PT ;  /* 0x000000012200780c */ /* 0x040fe20003f06270 */
[-C--:B--2---:R-:W-:Y:S01]  /*6c80*/  FMUL R147, R147, R8.reuse ;  /* 0x0000000893937220 */ /* 0x084fe20000400000 */
[----:B------:R-:W-:Y:S01]  /*6c90*/  ISETP.GE.AND P2, PT, R34, 0x9, PT ;  /* 0x000000092200780c */ /* 0x000fe20003f46270 */
[-C--:B------:R-:W-:Y:S01]  /*6ca0*/  FMUL R142, R142, R8.reuse ;  /* 0x000000088e8e7220 */ /* 0x080fe20000400000 */
[----:B------:R-:W-:Y:S01]  /*6cb0*/  ISETP.LT.OR P1, PT, R33, 0x1, !P0 ;  /* 0x000000012100780c */ /* 0x000fe20004721670 */
[-C--:B------:R-:W-:Y:S01]  /*6cc0*/  FMUL R145, R145, R8.reuse ;  /* 0x0000000891917220 */ /* 0x080fe20000400000 */
[----:B------:R-:W-:Y:S01]  /*6cd0*/  F2FP.SATFINITE.E5M2.F32.PACK_AB_MERGE_C R147, RZ, R147, RZ ;  /* 0x00000093ff93723e */ /* 0x000fe200048060ff */
[-C--:B------:R-:W-:Y:S01]  /*6ce0*/  FMUL R140, R140, R8.reuse ;  /* 0x000000088c8c7220 */ /* 0x080fe20000400000 */
[----:B------:R-:W-:Y:S01]  /*6cf0*/  ISETP.LT.OR P4, PT, R33, 0x2, !P0 ;  /* 0x000000022100780c */ /* 0x000fe20004781670 */
[-C--:B------:R-:W-:Y:S01]  /*6d00*/  FMUL R143, R143, R8.reuse ;  /* 0x000000088f8f7220 */ /* 0x080fe20000400000 */
[C---:B------:R-:W-:Y:S01]  /*6d10*/  ISETP.LT.OR P5, PT, R33.reuse, 0x1, !P2 ;  /* 0x000000012100780c */ /* 0x040fe200057a1670 */
[-C--:B------:R-:W-:Y:S01]  /*6d20*/  FMUL R138, R138, R8.reuse ;  /* 0x000000088a8a7220 */ /* 0x080fe20000400000 */
[----:B------:R-:W-:Y:S01]  /*6d30*/  ISETP.LT.OR P6, PT, R33, 0x2, !P2 ;  /* 0x000000022100780c */ /* 0x000fe200057c1670 */
[----:B------:R-:W-:Y:S01]  /*6d40*/  FMUL R141, R141, R8 ;  /* 0x000000088d8d7220 */ /* 0x000fe20000400000 */
[----:B------:R-:W-:Y:S01]  /*6d50*/  F2FP.SATFINITE.E5M2.F32.PACK_AB_MERGE_C R7, RZ, R142, RZ ;  /* 0x0000008eff07723e */ /* 0x000fe200048060ff */
[-C--:B------:R-:W-:Y:S01]  /*6d60*/  FMUL R136, R136, R8.reuse ;  /* 0x0000000888887220 */ /* 0x080fe20000400000 */
[----:B------:R-:W-:Y:S01]  /*6d70*/  F2FP.SATFINITE.E5M2.F32.PACK_AB_MERGE_C R145, RZ, R145, RZ ;  /* 0x00000091ff91723e */ /* 0x000fe200048060ff */
[----:B------:R-:W-:Y:S01]  /*6d80*/  @!P1 STG.E.U8 desc[UR20][R16.64], R147 ;  /* 0x0000009310009986 */ /* 0x000fe2000c101114 */
[----:B------:R-:W-:Y:S01]  /*6d90*/  ISETP.LT.OR P1, PT, R33, 0x9, !P0 ;  /* 0x000000092100780c */ /* 0x000fe20004721670 */
[----:B------:R-:W-:Y:S01]  /*6da0*/  FMUL R139, R139, R8 ;  /* 0x000000088b8b7220 */ /* 0x000fe20000400000 */
[----:B------:R-:W-:Y:S01]  /*6db0*/  F2FP.SATFINITE.E5M2.F32.PACK_AB_MERGE_C R25, RZ, R140, RZ ;  /* 0x0000008cff19723e */ /* 0x000fe200048060ff */
[----:B------:R0:W-:Y:S01]  /*6dc0*/  @!P4 STG.E.U8 desc[UR20][R16.64+0x1], R7 ;  /* 0x000001071000c986 */ /* 0x0001e2000c101114 */
[----:B------:R-:W-:Y:S01]  /*6dd0*/  F2FP.SATFINITE.E5M2.F32.PACK_AB_MERGE_C R143, RZ, R143, RZ ;  /* 0x0000008fff8f723e */ /* 0x000fe200048060ff */
[-C--:B------:R-:W-:Y:S01]  /*6de0*/  FMUL R134, R134, R8.reuse ;  /* 0x0000000886867220 */ /* 0x080fe20000400000 */
[C---:B------:R-:W-:Y:S01]  /*6df0*/  ISETP.LT.OR P4, PT, R33.reuse, 0xa, !P0 ;  /* 0x0000000a2100780c */ /* 0x040fe20004781670 */
[----:B------:R-:W-:Y:S01]  /*6e00*/  @!P5 STG.E.U8 desc[UR20][R14.64], R145 ;  /* 0x000000910e00d986 */ /* 0x000fe2000c101114 */
[----:B------:R-:W-:Y:S01]  /*6e10*/  ISETP.LT.OR P5, PT, R33, 0x9, !P2 ;  /* 0x000000092100780c */ /* 0x000fe200057a1670 */
[-C--:B------:R-:W-:Y:S01]  /*6e20*/  FMUL R137, R137, R8.reuse ;  /* 0x0000000889897220 */ /* 0x080fe20000400000 */
[----:B------:R-:W-:Y:S01]  /*6e30*/  F2FP.SATFINITE.E5M2.F32.PACK_AB_MERGE_C R141, RZ, R141, RZ ;  /* 0x0000008dff8d723e */ /* 0x000fe200048060ff */
[----:B------:R1:W-:Y:S01]  /*6e40*/  @!P6 STG.E.U8 desc[UR20][R14.64+0x1], R25 ;  /* 0x000001190e00e986 */ /* 0x0003e2000c101114 */
[C---:B------:R-:W-:Y:S01]  /*6e50*/  ISETP.LT.OR P6, PT, R33.reuse, 0xa, !P2 ;  /* 0x0000000a2100780c */ /* 0x040fe200057c1670 */
[-C--:B------:R-:W-:Y:S01]  /*6e60*/  FMUL R132, R132, R8.reuse ;  /* 0x0000000884847220 */ /* 0x080fe20000400000 */
[----:B------:R-:W-:Y:S01]  /*6e70*/  F2FP.SATFINITE.E5M2.F32.PACK_AB_MERGE_C R139, RZ, R139, RZ ;  /* 0x0000008bff8b723e */ /* 0x000fe200048060ff */
[----:B------:R-:W-:Y:S01]  /*6e80*/  @!P1 STG.E.U8 desc[UR20][R16.64+0x8], R143 ;  /* 0x0000088f10009986 */ /* 0x000fe2000c101114 */
[----:B------:R-:W-:Y:S01]  /*6e90*/  ISETP.LT.OR P1, PT, R33, 0x11, !P0 ;  /* 0x000000112100780c */ /* 0x000fe20004721670 */
[----:B------:R-:W-:Y:S01]  /*6ea0*/  FMUL R135, R135, R8 ;  /* 0x0000000887877220 */ /* 0x000fe20000400000 */
[----:B0-----:R-:W-:Y:S01]  /*6eb0*/  F2FP.SATFINITE.E5M2.F32.PACK_AB_MERGE_C R7, RZ, R138, RZ ;  /* 0x0000008aff07723e */ /* 0x001fe200048060ff */
[-C--:B------:R-:W-:Y:S01]  /*6ec0*/  FMUL R130, R130, R8.reuse ;  /* 0x0000000882827220 */ /* 0x080fe20000400000 */
[----:B------:R-:W-:Y:S01]  /*6ed0*/  F2FP.SATFINITE.E5M2.F32.PACK_AB_MERGE_C R137, RZ, R137, RZ ;  /* 0x00000089ff89723e */ /* 0x000fe200048060ff */
[----:B------:R-:W-:Y:S01]  /*6ee0*/  FMUL R133, R133, R8 ;  /* 0x0000000885857220 */ /* 0x000fe20000400000 */
[----:B------:R-:W-:Y:S01]  /*6ef0*/  F2FP.SATFINITE.E5M2.F32.PACK_AB_MERGE_C R135, RZ, R135, RZ ;  /* 0x00000087ff87723e */ /* 0x000fe200048060ff */
[----:B------:R0:W-:Y:S01]  /*6f00*/  @!P4 STG.E.U8 desc[UR20][R16.64+0x9], R7 ;  /* 0x000009071000c986 */ /* 0x0001e2000c101114 */
[----:B-1----:R-:W-:Y:S01]  /*6f10*/  F2FP.SATFINITE.E5M2.F32.PACK_AB_MERGE_C R25, RZ, R136, RZ ;  /* 0x00000088ff19723e */ /* 0x002fe200048060ff */
        /* <DEDUP_REMOVED lines=15> */
[-C--:B------:R-:W-:Y:S01]  /*7010*/  FMUL R127, R127, R8.reuse ;  /* 0x000000087f7f7220 */ /* 0x080fe20000400000 */
[----:B------:R-:W-:Y:S01]  /*7020*/  FMUL R122, R122, R8 ;  /* 0x000000087a7a7220 */ /* 0x000fe20000400000 */
[----:B------:R-:W-:Y:S01]  /*7030*/  F2FP.SATFINITE.E5M2.F32.PACK_AB_MERGE_C R129, RZ, R129, RZ ;  /* 0x00000081ff81723e */ /* 0x000fe200048060ff */
[----:B------:R0:W-:Y:S01]  /*7040*/  @!P4 STG.E.U8 desc[UR20][R16.64+0x11], R7 ;  /* 0x000011071000c986 */ /* 0x0001e2000c101114 */
[----:B-1----:R-:W-:Y:S01]  /*7050*/  F2FP.SATFINITE.E5M2.F32.PACK_AB_MERGE_C R25, RZ, R132, RZ ;  /* 0x00000084ff19723e */ /* 0x002fe200048060ff */
[-C--:B------:R-:W-:Y:S01]  /*7060*/  FMUL R125, R125, R8.reuse ;  /* 0x000000087d7d7220 */ /* 0x080fe20000400000 */
[C---:B------:R-:W-:Y:S01]  /*7070*/  ISETP.LT.OR P4, PT, R33.reuse, 0x1a, !P0 ;  /* 0x0000001a2100780c */ /* 0x040fe20004781670 */
[----:B------:R-:W-:Y:S01]  /*7080*/  @!P5 STG.E.U8 desc[UR20][R14.64+0x10], R137 ;  /* 0x000010890e00d986 */ /* 0x000fe2000c101114 */
[C---:B------:R-:W-:Y:S01]  /*7090*/  ISETP.LT.OR P5, PT, R33.reuse, 0x19, !P2 ;  /* 0x000000192100780c */ /* 0x040fe200057a1670 */
[-C--:B------:R-:W-:Y:S01]  /*70a0*/  FMUL R120, R120, R8.reuse ;  /* 0x0000000878787220 */ /* 0x080fe20000400000 */
[----:B------:R-:W-:Y:S01]  /*70b0*/  F2FP.SATFINITE.E5M2.F32.PACK_AB_MERGE_C R127, RZ, R127, RZ ;  /* 0x0000007fff7f723e */ /* 0x000fe200048060ff */
[----:B------:R1:W-:Y:S01]  /*70c0*/  @!P6 STG.E.U8 desc[UR20][R14.64+0x11], R25 ;  /* 0x000011190e00e986 */ /* 0x0003e2000c101114 */
[----:B------:R-:W-:Y:S01]  /*70d0*/  ISETP.LT.OR P6, PT, R33, 0x1a, !P2 ;  /* 0x0000001a2100780c */ /* 0x000fe200057c1670 */
        /* <DEDUP_REMOVED lines=8> */
[-C--:B------:R-:W-:Y:S01]  /*7160*/  FMUL R116, R116, R8.reuse ;  /* 0x0000000874747220 */ /* 0x080fe20000400000 */
[----:B------:R-:W-:Y:S01]  /*7170*/  FMUL R114, R114, R8 ;  /* 0x0000000872727220 */ /* 0x000fe20000400000 */
[----:B-1----:R-:W-:Y:S01]  /*7180*/  F2FP.SATFINITE.E5M2.F32.PACK_AB_MERGE_C R25, RZ, R128, RZ ;  /* 0x00000080ff19723e */ /* 0x002fe200048060ff */
[----:B------:R0:W-:Y:S01]  /*7190*/  @!P4 STG.E.U8 desc[UR20][R16.64+0x19], R7 ;  /* 0x000019071000c986 */ /* 0x0001e2000c101114 */
[----:B------:R-:W-:Y:S01]  /*71a0*/  ISETP.LT.OR P4, PT, R33, 0x22, !P0 ;  /* 0x000000222100780c */ /* 0x000fe20004781670 */
[-C--:B------:R-:W-:Y:S01]  /*71b0*/  FMUL R119, R119, R8.reuse ;  /* 0x0000000877777220 */ /* 0x080fe20000400000 */
[----:B------:R-:W-:Y:S01]  /*71c0*/  F2FP.SATFINITE.E5M2.F32.PACK_AB_MERGE_C R121, RZ, R121, RZ ;  /* 0x00000079ff79723e */ /* 0x000fe200048060ff */
[----:B------:R-:W-:Y:S01]  /*71d0*/  @!P5 STG.E.U8 desc[UR20][R14.64+0x18], R133 ;  /* 0x000018850e00d986 */ /* 0x000fe2000c101114 */
[----:B------:R-:W-:Y:S01]  /*71e0*/  ISETP.LT.OR P5, PT, R33, 0x21, !P2 ;  /* 0x000000212100780c */ /* 0x000fe200057a1670 */
[----:B------:R-:W-:Y:S01]  /*71f0*/  FMUL R117, R117, R8 ;  /* 0x0000000875757220 */ /* 0x000fe20000400000 */
[----:B------:R-:W-:Y:S01]  /*7200*/  F2FP.SATFINITE.E5M2.F32.PACK_AB_MERGE_C R27, RZ, R114, RZ ;  /* 0x00000072ff1b723e */ /* 0x000fe200048060ff */
[----:B------:R1:W-:Y:S01]  /*7210*/  @!P6 STG.E.U8 desc[UR20][R14.64+0x19], R25 ;  /* 0x000019190e00e986 */ /* 0x0003e2000c101114 */
[----:B------:R-:W-:Y:S01]  /*7220*/  ISETP.LT.OR P6, PT, R33, 0x22, !P2 ;  /* 0x000000222100780c */ /* 0x000fe200057c1670 */
[-C--:B------:R-:W-:Y:S01]  /*7230*/  FMUL R112, R112, R8.reuse ;  /* 0x0000000870707220 */ /* 0x080fe20000400000 */
[-C--:B------:R-:W-:Y:S01]  /*7240*/  FMUL R115, R115, R8.reuse ;  /* 0x0000000873737220 */ /* 0x080fe20000400000 */
        /* <DEDUP_REMOVED lines=39> */
[-C--:B------:R-:W-:Y:S01]  /*74c0*/  FMUL R103, R103, R8.reuse ;  /* 0x0000000867677220 */ /* 0x080fe20000400000 */
[----:B------:R-:W-:Y:S01]  /*74d0*/  @!P1 STG.E.U8 desc[UR20][R16.64+0x30], R123 ;  /* 0x0000307b10009986 */ /* 0x000fe2000c101114 */
[----:B------:R-:W-:Y:S01]  /*74e0*/  ISETP.LT.OR P1, PT, R33, 0x39, !P0 ;  /* 0x000000392100780c */ /* 0x000fe20004721670 */
[-C--:B------:R-:W-:Y:S01]  /*74f0*/  FMUL R101, R101, R8.reuse ;  /* 0x0000000865657220 */ /* 0x080fe20000400000 */
[----:B------:R-:W-:Y:S01]  /*7500*/  ISETP.LT.OR P0, PT, R33, 0x3a, !P0 ;  /* 0x0000003a2100780c */ /* 0x000fe20004701670 */
[----:B------:R-:W-:Y:S01]  /*7510*/  FMUL R96, R96, R8 ;  /* 0x0000000860607220 */ /* 0x000fe20000400000 */
[----:B0-----:R-:W-:Y:S01]  /*7520*/  F2FP.SATFINITE.E5M2.F32.PACK_AB_MERGE_C R7, RZ, R118, RZ ;  /* 0x00000076ff07723e */ /* 0x001fe200048060ff */
[-C--:B------:R-:W-:Y:S01]  /*7530*/  FMUL R94, R94, R8.reuse ;  /* 0x000000085e5e7220 */ /* 0x080fe20000400000 */
[----:B------:R-:W-:Y:S01]  /*7540*/  F2FP.SATFINITE.E5M2.F32.PACK_AB_MERGE_C R105, RZ, R105, RZ ;  /* 0x00000069ff69723e */ /* 0x000fe200048060ff */
[----:B------:R-:W-:Y:S01]  /*7550*/  FMUL R97, R97, R8 ;  /* 0x0000000861617220 */ /* 0x000fe20000400000 */
[----:B-1----:R-:W-:Y:S01]  /*7560*/  F2FP.SATFINITE.E5M2.F32.PACK_AB_MERGE_C R25, RZ, R116, RZ ;  /* 0x00000074ff19723e */ /* 0x002fe200048060ff */
[----:B------:R0:W-:Y:S01]  /*7570*/  @!P4 STG.E.U8 desc[UR20][R16.64+0x31], R7 ;  /* 0x000031071000c986 */ /* 0x0001e2000c101114 */
[----:B------:R-:W-:Y:S01]  /*7580*/  ISETP.LT.OR P4, PT, R33, 0x39, !P2 ;  /* 0x000000392100780c */ /* 0x000fe20005781670 */
[-C--:B------:R-:W-:Y:S01]  /*7590*/  FMUL R99, R99, R8.reuse ;  /* 0x0000000863637220 */ /* 0x080fe20000400000 */
[----:B------:R-:W-:Y:S01]  /*75a0*/  ISETP.LT.OR P2, PT, R33, 0x3a, !P2 ;  /* 0x0000003a2100780c */ /* 0x000fe20005741670 */
[----:B------:R-:W-:Y:S01]  /*75b0*/  @!P5 STG.E.U8 desc[UR20][R14.64+0x30], R121 ;  /* 0x000030790e00d986 */ /* 0x000fe2000c101114 */
[----:B------:R-:W-:Y:S01]  /*75c0*/  F2FP.SATFINITE.E5M2.F32.PACK_AB_MERGE_C R103, RZ, R103, RZ ;  /* 0x00000067ff67723e */ /* 0x000fe200048060ff */
[-C--:B------:R-:W-:Y:S01]  /*75d0*/  FMUL R92, R92, R8.reuse ;  /* 0x000000085c5c7220 */ /* 0x080fe20000400000 */
[----:B------:R-:W-:Y:S01]  /*75e0*/  F2FP.SATFINITE.E5M2.F32.PACK_AB_MERGE_C R101, RZ, R101, RZ ;  /* 0x00000065ff65723e */ /* 0x000fe200048060ff */
[----:B------:R-:W-:Y:S01]  /*75f0*/  @!P6 STG.E.U8 desc[UR20][R14.64+0x31], R25 ;  /* 0x000031190e00e986 */ /* 0x000fe2000c101114 */
[----:B------:R-:W-:Y:S01]  /*7600*/  F2FP.SATFINITE.E5M2.F32.PACK_AB_MERGE_C R97, RZ, R97, RZ ;  /* 0x00000061ff61723e */ /* 0x000fe200048060ff */
[-C--:B------:R-:W-:Y:S01]  /*7610*/  FMUL R88, R88, R8.reuse ;  /* 0x0000000858587220 */ /* 0x080fe20000400000 */
[-C--:B------:R-:W-:Y:S01]  /*7620*/  FMUL R95, R95, R8.reuse ;  /* 0x000000085f5f7220 */ /* 0x080fe20000400000 */
[----:B------:R-:W-:Y:S01]  /*7630*/  @!P0 STG.E.U8 desc[UR20][R16.64+0x39], R27 ;  /* 0x0000391b10008986 */ /* 0x000fe2000c101114 */
[----:B------:R-:W-:Y:S01]  /*7640*/  ISETP.GE.AND P0, PT, R34, 0x81, PT ;  /* 0x000000812200780c */ /* 0x000fe20003f06270 */
[----:B------:R-:W-:Y:S01]  /*7650*/  FMUL R93, R93, R8 ;  /* 0x000000085d5d7220 */ /* 0x000fe20000400000 */
[----:B0-----:R-:W-:Y:S01]  /*7660*/  F2FP.SATFINITE.E5M2.F32.PACK_AB_MERGE_C R7, RZ, R112, RZ ;  /* 0x00000070ff07723e */ /* 0x001fe200048060ff */
[----:B------:R0:W-:Y:S01]  /*7670*/  @!P1 STG.E.U8 desc[UR20][R16.64+0x38], R119 ;  /* 0x0000387710009986 */ /* 0x0001e2000c101114 */
[C---:B------:R-:W-:Y:S01]  /*7680*/  ISETP.LT.OR P6, PT, R33.reuse, 0x1, !P0 ;  /* 0x000000012100780c */ /* 0x040fe200047c1670 */
[-C--:B------:R-:W-:Y:S01]  /*7690*/  FMUL R90, R90, R8.reuse ;  /* 0x000000085a5a7220 */ /* 0x080fe20000400000 */
[----:B------:R-:W-:Y:S01]  /*76a0*/  ISETP.LT.OR P5, PT, R33, 0x2, !P0 ;  /* 0x000000022100780c */ /* 0x000fe200047a1670 */
[----:B------:R-:W-:Y:S01]  /*76b0*/  @!P4 STG.E.U8 desc[UR20][R14.64+0x38], R117 ;  /* 0x000038750e00c986 */ /* 0x000fe2000c101114 */
[----:B------:R-:W-:Y:S01]  /*76c0*/  ISETP.GE.AND P1, PT, R34, 0x89, PT ;  /* 0x000000892200780c */ /* 0x000fe20003f26270 */
[-C--:B------:R-:W-:Y:S01]  /*76d0*/  FMUL R23, R23, R8.reuse ;  /* 0x0000000817177220 */ /* 0x080fe20000400000 */
[----:B------:R-:W-:Y:S01]  /*76e0*/  F2FP.SATFINITE.E5M2.F32.PACK_AB_MERGE_C R99, RZ, R99, RZ ;  /* 0x00000063ff63723e */ /* 0x000fe200048060ff */
[----:B------:R1:W-:Y:S01]  /*76f0*/  @!P2 STG.E.U8 desc[UR20][R14.64+0x39], R7 ;  /* 0x000039070e00a986 */ /* 0x0003e2000c101114 */
[----:B------:R-:W-:Y:S01]  /*7700*/  ISETP.LT.OR P4, PT, R33, 0x1, !P1 ;  /* 0x000000012100780c */ /* 0x000fe20004f81670 */
[-C--:B------:R-:W-:Y:S01]  /*7710*/  FMUL R91, R91, R8.reuse ;  /* 0x000000085b5b7220 */ /* 0x080fe20000400000 */
[----:B------:R-:W-:Y:S01]  /*7720*/  ISETP.LT.OR P2, PT, R33, 0xa, !P0 ;  /* 0x0000000a2100780c */ /* 0x000fe20004741670 */
[----:B------:R-:W-:Y:S01]  /*7730*/  FMUL R89, R89, R8 ;  /* 0x0000000859597220 */ /* 0x000fe20000400000 */
[----:B0-----:R-:W-:Y:S01]  /*7740*/  F2FP.SATFINITE.E5M2.F32.PACK_AB_MERGE_C R17, RZ, R110, RZ ;  /* 0x0000006eff11723e */ /* 0x001fe200048060ff */
[----:B------:R-:W-:Y:S01]  /*7750*/  @!P6 STG.E.U8 desc[UR20][R12.64], R115 ;  /* 0x000000730c00e986 */ /* 0x000fe2000c101114 */
[C---:B------:R-:W-:Y:S01]  /*7760*/  ISETP.LT.OR P6, PT, R33.reuse, 0x2, !P1 ;  /* 0x000000022100780c */ /* 0x040fe20004fc1670 */
[-C--:B------:R-:W-:Y:S01]  /*7770*/  FMUL R22, R22, R8.reuse ;  /* 0x0000000816167220 */ /* 0x080fe20000400000 */
[----:B------:R-:W-:Y:S01]  /*7780*/  F2FP.SATFINITE.E5M2.F32.PACK_AB_MERGE_C R95, RZ, R95, RZ ;  /* 0x0000005fff5f723e */ /* 0x000fe200048060ff */
[----:B------:R-:W-:Y:S01]  /*7790*/  @!P5 STG.E.U8 desc[UR20][R12.64+0x1], R17 ;  /* 0x000001110c00d986 */ /* 0x000fe2000c101114 */
[----:B------:R-:W-:Y:S01]  /*77a0*/  ISETP.LT.OR P5, PT, R33, 0x9, !P0 ;  /* 0x000000092100780c */ /* 0x000fe200047a1670 */
[----:B------:R-:W-:Y:S01]  /*77b0*/  FMUL R19, R19, R8 ;  /* 0x0000000813137220 */ /* 0x000fe20000400000 */
[----:B-1----:R-:W-:Y:S01]  /*77c0*/  F2FP.SATFINITE.E5M2.F32.PACK_AB_MERGE_C R7, RZ, R108, RZ ;  /* 0x0000006cff07723e */ /* 0x002fe200048060ff */
[----:B------:R-:W-:Y:S01]  /*77d0*/  @!P4 STG.E.U8 desc[UR20][R10.64], R113 ;  /* 0x000000710a00c986 */ /* 0x000fe2000c101114 */
[----:B------:R-:W-:Y:S01]  /*77e0*/  F2FP.SATFINITE.E5M2.F32.PACK_AB_MERGE_C R15, RZ, R106, RZ ;  /* 0x0000006aff0f723e */ /* 0x000fe200048060ff */
[-C--:B------:R-:W-:Y:S01]  /*77f0*/  FMUL R18, R18, R8.reuse ;  /* 0x0000000812127220 */ /* 0x080fe20000400000 */
[----:B------:R-:W-:Y:S01]  /*7800*/  ISETP.LT.OR P4, PT, R33, 0x9, !P1 ;  /* 0x000000092100780c */ /* 0x000fe20004f81670 */
[-C--:B------:R-:W-:Y:S01]  /*7810*/  FMUL R21, R21, R8.reuse ;  /* 0x0000000815157220 */ /* 0x080fe20000400000 */
[----:B------:R-:W-:Y:S01]  /*7820*/  F2FP.SATFINITE.E5M2.F32.PACK_AB_MERGE_C R93, RZ, R93, RZ ;  /* 0x0000005dff5d723e */ /* 0x000fe200048060ff */
[----:B------:R0:W-:Y:S01]  /*7830*/  @!P6 STG.E.U8 desc[UR20][R10.64+0x1], R7 ;  /* 0x000001070a00e986 */ /* 0x0001e2000c101114 */
[C---:B------:R-:W-:Y:S01]  /*7840*/  ISETP.LT.OR P6, PT, R33.reuse, 0xa, !P1 ;  /* 0x0000000a2100780c */ /* 0x040fe20004fc1670 */
[----:B------:R-:W-:Y:S01]  /*7850*/  FMUL R20, R20, R8 ;  /* 0x0000000814147220 */ /* 0x000fe20000400000 */
[----:B------:R-:W-:Y:S01]  /*7860*/  F2FP.SATFINITE.E5M2.F32.PACK_AB_MERGE_C R23, RZ, R23, RZ ;  /* 0x00000017ff17723e */ /* 0x000fe200048060ff */
[----:B------:R1:W-:Y:S01]  /*7870*/  @!P2 STG.E.U8 desc[UR20][R12.64+0x9], R15 ;  /* 0x0000090f0c00a986 */ /* 0x0003e2000c101114 */
[----:B------:R-:W-:-:S02]  /*7880*/  ISETP.LT.OR P2, PT, R33, 0x12, !P0 ;  /* 0x000000122100780c */ /* 0x000fc40004741670 */
[----:B------:R-:W-:Y:S01]  /*7890*/  F2FP.SATFINITE.E5M2.F32.PACK_AB_MERGE_C R91, RZ, R91, RZ ;  /* 0x0000005bff5b723e */ /* 0x000fe200048060ff */
[----:B------:R-:W-:Y:S01]  /*78a0*/  @!P5 STG.E.U8 desc[UR20][R12.64+0x8], R109 ;  /* 0x0000086d0c00d986 */ /* 0x000fe2000c101114 */
[C---:B------:R-:W-:Y:S02]  /*78b0*/  ISETP.LT.OR P5, PT, R33.reuse, 0x11, !P0 ;  /* 0x000000112100780c */ /* 0x040fe400047a1670 */
[----:B------:R-:W-:Y:S01]  /*78c0*/  F2FP.SATFINITE.E5M2.F32.PACK_AB_MERGE_C R89, RZ, R89, RZ ;  /* 0x00000059ff59723e */ /* 0x000fe200048060ff */
[----:B------:R-:W-:Y:S01]  /*78d0*/  @!P4 STG.E.U8 desc[UR20][R10.64+0x8], R111 ;  /* 0x0000086f0a00c986 */ /* 0x000fe2000c101114 */
[----:B0-----:R-:W-:Y:S02]  /*78e0*/  F2FP.SATFINITE.E5M2.F32.PACK_AB_MERGE_C R7, RZ, R104, RZ ;  /* 0x00000068ff07723e */ /* 0x001fe400048060ff */
[C---:B------:R-:W-:Y:S02]  /*78f0*/  ISETP.LT.OR P4, PT, R33.reuse, 0x11, !P1 ;  /* 0x000000112100780c */ /* 0x040fe40004f81670 */
[----:B-1----:R-:W-:Y:S01]  /*7900*/  F2FP.SATFINITE.E5M2.F32.PACK_AB_MERGE_C R15, RZ, R100, RZ ;  /* 0x00000064ff0f723e */ /* 0x002fe200048060ff */
[----:B------:R0:W-:Y:S01]  /*7910*/  @!P6 STG.E.U8 desc[UR20][R10.64+0x9], R7 ;  /* 0x000009070a00e986 */ /* 0x0001e2000c101114 */
[----:B------:R-:W-:-:S02]  /*7920*/  ISETP.LT.OR P6, PT, R33, 0x12, !P1 ;  /* 0x000000122100780c */ /* 0x000fc40004fc1670 */
[----:B------:R-:W-:Y:S01]  /*7930*/  F2FP.SATFINITE.E5M2.F32.PACK_AB_MERGE_C R19, RZ, R19, RZ ;  /* 0x00000013ff13723e */ /* 0x000fe200048060ff */
[----:B------:R1:W-:Y:S01]  /*7940*/  @!P2 STG.E.U8 desc[UR20][R12.64+0x11], R15 ;  /* 0x0000110f0c00a986 */ /* 0x0003e2000c101114 */
[C---:B------:R-:W-:Y:S02]  /*7950*/  ISETP.LT.OR P2, PT, R33.reuse, 0x1a, !P0 ;  /* 0x0000001a2100780c */ /* 0x040fe40004741670 */
[----:B------:R-:W-:Y:S01]  /*7960*/  F2FP.SATFINITE.E5M2.F32.PACK_AB_MERGE_C R21, RZ, R21, RZ ;  /* 0x00000015ff15723e */ /* 0x000fe200048060ff */
[----:B------:R-:W-:Y:S01]  /*7970*/  @!P5 STG.E.U8 desc[UR20][R12.64+0x10], R107 ;  /* 0x0000106b0c00d986 */ /* 0x000fe2000c101114 */
[----:B------:R-:W-:Y:S02]  /*7980*/  ISETP.LT.OR P5, PT, R33, 0x19, !P0 ;  /* 0x000000192100780c */ /* 0x000fe400047a1670 */
[----:B------:R-:W-:Y:S01]  /*7990*/  F2FP.SATFINITE.E5M2.F32.PACK_AB_MERGE_C R17, RZ, R20, RZ ;  /* 0x00000014ff11723e */ /* 0x000fe200048060ff */
[----:B------:R-:W-:Y:S01]  /*79a0*/  @!P4 STG.E.U8 desc[UR20][R10.64+0x10], R105 ;  /* 0x000010690a00c986 */ /* 0x000fe2000c101114 */
[----:B0-----:R-:W-:-:S02]  /*79b0*/  F2FP.SATFINITE.E5M2.F32.PACK_AB_MERGE_C R7, RZ, R102, RZ ;  /* 0x00000066ff07723e */ /* 0x001fc400048060ff */
[C---:B------:R-:W-:Y:S02]  /*79c0*/  ISETP.LT.OR P4, PT, R33.reuse, 0x19, !P1 ;  /* 0x000000192100780c */ /* 0x040fe40004f81670 */
[----:B-1----:R-:W-:Y:S01]  /*79d0*/  F2FP.SATFINITE.E5M2.F32.PACK_AB_MERGE_C R15, RZ, R98, RZ ;  /* 0x00000062ff0f723e */ /* 0x002fe200048060ff */
[----:B------:R0:W-:Y:S01]  /*79e0*/  @!P6 STG.E.U8 desc[UR20][R10.64+0x11], R7 ;  /* 0x000011070a00e986 */ /* 0x0001e2000c101114 */
[----:B------:R-:W-:-:S03]  /*79f0*/  ISETP.LT.OR P6, PT, R33, 0x1a, !P1 ;  /* 0x0000001a2100780c */ /* 0x000fc60004fc1670 */
[----:B------:R1:W-:Y:S01]  /*7a00*/  @!P2 STG.E.U8 desc[UR20][R12.64+0x19], R15 ;  /* 0x0000190f0c00a986 */ /* 0x0003e2000c101114 */
[----:B------:R-:W-:-:S03]  /*7a10*/  ISETP.LT.OR P2, PT, R33, 0x22, !P0 ;  /* 0x000000222100780c */ /* 0x000fc60004741670 */
[----:B------:R-:W-:Y:S01]  /*7a20*/  @!P5 STG.E.U8 desc[UR20][R12.64+0x18], R103 ;  /* 0x000018670c00d986 */ /* 0x000fe2000c101114 */
[C---:B------:R-:W-:Y:S02]  /*7a30*/  ISETP.LT.OR P5, PT, R33.reuse, 0x21, !P0 ;  /* 0x000000212100780c */ /* 0x040fe400047a1670 */
[----:B0-----:R-:W-:Y:S01]  /*7a40*/  F2FP.SATFINITE.E5M2.F32.PACK_AB_MERGE_C R7, RZ, R96, RZ ;  /* 0x00000060ff07723e */ /* 0x001fe200048060ff */
[----:B------:R-:W-:Y:S01]  /*7a50*/  @!P4 STG.E.U8 desc[UR20][R10.64+0x18], R101 ;  /* 0x000018650a00c986 */ /* 0x000fe2000c101114 */
        /* <DEDUP_REMOVED lines=25> */
[C---:B------:R-:W-:Y:S02]  /*7bf0*/  ISETP.LT.OR P2, PT, R33.reuse, 0x39, !P0 ;  /* 0x000000392100780c */ /* 0x040fe40004741670 */
[C---:B------:R-:W-:Y:S01]  /*7c00*/  ISETP.LT.OR P0, PT, R33.reuse, 0x3a, !P0 ;  /* 0x0000003a2100780c */ /* 0x040fe20004701670 */
[----:B------:R1:W-:Y:S01]  /*7c10*/  @!P5 STG.E.U8 desc[UR20][R12.64+0x30], R91 ;  /* 0x0000305b0c00d986 */ /* 0x0003e2000c101114 */
[C---:B------:R-:W-:Y:S02]  /*7c20*/  ISETP.LT.OR P5, PT, R33.reuse, 0x39, !P1 ;  /* 0x000000392100780c */ /* 0x040fe40004fa1670 */
[----:B------:R-:W-:Y:S01]  /*7c30*/  ISETP.LT.OR P1, PT, R33, 0x3a, !P1 ;  /* 0x0000003a2100780c */ /* 0x000fe20004f21670 */
[----:B------:R1:W-:Y:S01]  /*7c40*/  @!P4 STG.E.U8 desc[UR20][R10.64+0x30], R89 ;  /* 0x000030590a00c986 */ /* 0x0003e2000c101114 */
[----:B0-----:R-:W-:-:S05]  /*7c50*/  F2FP.SATFINITE.E5M2.F32.PACK_AB_MERGE_C R7, RZ, R22, RZ ;  /* 0x00000016ff07723e */ /* 0x001fca00048060ff */
[----:B------:R1:W-:Y:S04]  /*7c60*/  @!P6 STG.E.U8 desc[UR20][R10.64+0x31], R7 ;  /* 0x000031070a00e986 */ /* 0x0003e8000c101114 */
[----:B------:R1:W-:Y:S04]  /*7c70*/  @!P2 STG.E.U8 desc[UR20][R12.64+0x38], R19 ;  /* 0x000038130c00a986 */ /* 0x0003e8000c101114 */
[----:B------:R1:W-:Y:S04]  /*7c80*/  @!P0 STG.E.U8 desc[UR20][R12.64+0x39], R15 ;  /* 0x0000390f0c008986 */ /* 0x0003e8000c101114 */
[----:B------:R1:W-:Y:S04]  /*7c90*/  @!P5 STG.E.U8 desc[UR20][R10.64+0x38], R21 ;  /* 0x000038150a00d986 */ /* 0x0003e8000c101114 */
[----:B------:R1:W-:Y:S02]  /*7ca0*/  @!P1 STG.E.U8 desc[UR20][R10.64+0x39], R17 ;  /* 0x000039110a009986 */ /* 0x0003e4000c101114 */
.L_x_167:
[----:B------:R-:W-:Y:S05]  /*7cb0*/  BSYNC B0 ;  /* 0x0000000000007941 */ /* 0x000fea0003800000 */
.L_x_37:
[----:B------:R-:W-:Y:S01]  /*7cc0*/  ULDC UR6, c[0x0][0xc] ;  /* 0x0000030000067ab9 */ /* 0x000fe20000000800 */
[----:B------:R-:W-:Y:S01]  /*7cd0*/  ULDC UR7, c[0x0][0x10] ;  /* 0x0000040000077ab9 */ /* 0x000fe20000000800 */
[----:B01---5:R-:W0:Y:S01]  /*7ce0*/  LDC R7, c[0x0][0x14] ;  /* 0x00000500ff077b82 */ /* 0x023e220000000800 */
[----:B------:R-:W-:Y:S01]  /*7cf0*/  UIMAD.WIDE.U32 UR6, UR6, UR7, URZ ;  /* 0x00000007060672a5 */ /* 0x000fe2000f8e003f */
[----:B------:R-:W-:Y:S01]  /*7d00*/  PRMT R10, RZ, 0x7610, R10 ;  /* 0x00007610ff0a7816 */ /* 0x000fe2000000000a */
[----:B------:R-:W-:-:S04]  /*7d10*/  IMAD.MOV.U32 R11, RZ, RZ, -0x1 ;  /* 0xffffffffff0b7424 */ /* 0x000fc800078e00ff */
[----:B0-----:R-:W-:-:S04]  /*7d20*/  IMAD.WIDE.U32 R2, R7, UR6, R2 ;  /* 0x0000000607027c25 */ /* 0x001fc8000f8e0002 */
[----:B------:R-:W-:Y:S01]  /*7d30*/  IMAD R7, R7, UR7, RZ ;  /* 0x0000000707077c24 */ /* 0x000fe2000f8e02ff */
[----:B------:R-:W-:Y:S02]  /*7d40*/  ULDC.64 UR6, c[0x0][0x650] ;  /* 0x0001940000067ab9 */ /* 0x000fe40000000a00 */
[----:B------:R-:W-:Y:S01]  /*7d50*/  ISETP.GE.U32.AND P0, PT, R2, UR6, PT ;  /* 0x0000000602007c0c */ /* 0x000fe2000bf06070 */
[----:B------:R-:W-:Y:S02]  /*7d60*/  IMAD.IADD R3, R3, 0x1, R7 ;  /* 0x0000000103037824 */ /* 0x000fe400078e0207 */
[----:B------:R-:W-:-:S03]  /*7d70*/  IMAD.MOV.U32 R7, RZ, RZ, -0x1 ;  /* 0xffffffffff077424 */ /* 0x000fc600078e00ff */
[----:B------:R-:W-:-:S13]  /*7d80*/  ISETP.GE.U32.AND.EX P0, PT, R3, UR7, PT, P0 ;  /* 0x0000000703007c0c */ /* 0x000fda000bf06100 */
[----:B------:R-:W-:Y:S05]  /*7d90*/  @P0 BRA `(.L_x_168) ;  /* 0x0000000400600947 */ /* 0x000fea0003800000 */
[----:B------:R-:W0:Y:S01]  /*7da0*/  S2R R22, SR_CTAID.X ;  /* 0x0000000000167919 */ /* 0x000e220000002500 */
[----:B------:R-:W1:Y:S01]  /*7db0*/  LDC.64 R16, c[0x0][0x628] ;  /* 0x00018a00ff107b82 */ /* 0x000e620000000a00 */
[----:B------:R-:W-:Y:S01]  /*7dc0*/  ULDC UR6, c[0x0][0x150] ;  /* 0x0000540000067ab9 */ /* 0x000fe20000000800 */
[----:B--234-:R-:W-:Y:S01]  /*7dd0*/  IMAD.MOV.U32 R14, RZ, RZ, R2 ;  /* 0x000000ffff0e7224 */ /* 0x01cfe200078e0002 */
[----:B------:R-:W2:Y:S01]  /*7de0*/  S2R R24, SR_CTAID.Y ;  /* 0x0000000000187919 */ /* 0x000ea20000002600 */
[----:B------:R-:W-:-:S04]  /*7df0*/  IMAD.MOV.U32 R15, RZ, RZ, R3 ;  /* 0x000000ffff0f7224 */ /* 0x000fc800078e0003 */
[----:B------:R-:W3:Y:S08]  /*7e00*/  LDC R25, c[0x0][0x144] ;  /* 0x00005100ff197b82 */ /* 0x000ef00000000800 */
[----:B------:R-:W4:Y:S08]  /*7e10*/  LDC R18, c[0x0][0x630] ;  /* 0x00018c00ff127b82 */ /* 0x000f300000000800 */
[----:B------:R-:W2:Y:S01]  /*7e20*/  LDC.64 R20, c[0x0][0x620] ;  /* 0x00018800ff147b82 */ /* 0x000ea20000000a00 */
[----:B-1----:R-:W-:-:S04]  /*7e30*/  ISETP.NE.U32.AND P0, PT, R16, RZ, PT ;  /* 0x000000ff1000720c */ /* 0x002fc80003f05070 */
[----:B------:R-:W-:Y:S02]  /*7e40*/  ISETP.NE.AND.EX P0, PT, R17, RZ, PT, P0 ;  /* 0x000000ff1100720c */ /* 0x000fe40003f05300 */
[----:B0-----:R-:W-:-:S05]  /*7e50*/  I2FP.F32.U32 R7, R22 ;  /* 0x0000001600077245 */ /* 0x001fca0000201000 */
[----:B------:R-:W-:-:S04]  /*7e60*/  FMUL R7, R7, UR6 ;  /* 0x0000000607077c20 */ /* 0x000fc80008400000 */
[----:B------:R0:W1:Y:S02]  /*7e70*/  F2I.U32.TRUNC.NTZ R23, R7 ;  /* 0x0000000700177305 */ /* 0x000064000020f000 */
[----:B---34-:R-:W-:Y:S05]  /*7e80*/  @!P0 BRA `(.L_x_169) ;  /* 0x0000000000288947 */ /* 0x018fea0003800000 */
[----:B0-----:R-:W0:Y:S02]  /*7e90*/  LDC R7, c[0x0][0x634] ;  /* 0x00018d00ff077b82 */ /* 0x001e240000000800 */
        /* <DEDUP_REMOVED lines=9> */
.L_x_169:
[-CC-:B------:R-:W-:Y:S01]  /*7f30*/  SHF.R.U64 R19, R14, R18.reuse, R15.reuse ;  /* 0x000000120e137219 */ /* 0x180fe2000000120f */
[----:B------:R-:W3:Y:S01]  /*7f40*/  LDC.64 R30, c[0x0][0x640] ;  /* 0x00019000ff1e7b82 */ /* 0x000ee20000000a00 */
[----:B0-----:R-:W-:Y:S01]  /*7f50*/  SHF.R.U32.HI R7, RZ, R18, R15 ;  /* 0x00000012ff077219 */ /* 0x001fe2000001160f */
[----:B-1----:R-:W-:Y:S01]  /*7f60*/  IMAD.MOV R23, RZ, RZ, -R23 ;  /* 0x000000ffff177224 */ /* 0x002fe200078e0a17 */
[----:B------:R-:W-:Y:S01]  /*7f70*/  IADD3 R13, P0, RZ, -R19, RZ ;  /* 0x80000013ff0d7210 */ /* 0x000fe20007f1e0ff */
[----:B------:R-:W-:Y:S02]  /*7f80*/  ULDC UR6, c[0x0][0x154] ;  /* 0x0000550000067ab9 */ /* 0x000fe40000000800 */
[----:B------:R-:W-:Y:S02]  /*7f90*/  IMAD R25, R25, R23, R22 ;  /* 0x0000001719197224 */ /* 0x000fe400078e0216 */
[----:B------:R-:W0:Y:S01]  /*7fa0*/  LDC R14, c[0x0][0x618] ;  /* 0x00018600ff0e7b82 */ /* 0x000e220000000800 */
[----:B------:R-:W-:-:S02]  /*7fb0*/  IMAD.X R7, RZ, RZ, ~R7, P0 ;  /* 0x000000ffff077224 */ /* 0x000fc400000e0e07 */
[----:B--2---:R-:W-:-:S04]  /*7fc0*/  IMAD.WIDE.U32 R10, R13, R20, R2 ;  /* 0x000000140d0a7225 */ /* 0x004fc800078e0002 */
[----:B------:R-:W-:Y:S01]  /*7fd0*/  IMAD R12, R7, R20, RZ ;  /* 0x00000014070c7224 */ /* 0x000fe200078e02ff */
[----:B------:R-:W1:Y:S03]  /*7fe0*/  LDC R26, c[0x0][0x608] ;  /* 0x00018200ff1a7b82 */ /* 0x000e660000000800 */
[----:B------:R-:W-:Y:S02]  /*7ff0*/  IMAD R7, R13, R21, R12 ;  /* 0x000000150d077224 */ /* 0x000fe400078e020c */
[----:B------:R-:W-:Y:S02]  /*8000*/  IMAD.MOV.U32 R13, RZ, RZ, 0x1 ;  /* 0x00000001ff0d7424 */ /* 0x000fe400078e00ff */
[----:B------:R-:W-:Y:S01]  /*8010*/  IMAD.IADD R7, R11, 0x1, R7 ;  /* 0x000000010b077824 */ /* 0x000fe200078e0207 */
[----:B------:R-:W2:Y:S01]  /*8020*/  LDC R28, c[0x0][0x658] ;  /* 0x00019600ff1c7b82 */ /* 0x000ea20000000800 */
[----:B------:R-:W-:-:S02]  /*8030*/  I2FP.F32.U32 R11, R24 ;  /* 0x00000018000b7245 */ /* 0x000fc40000201000 */
[----:B---3--:R-:W-:-:S03]  /*8040*/  ISETP.NE.U32.AND P0, PT, R30, RZ, PT ;  /* 0x000000ff1e00720c */ /* 0x008fc60003f05070 */
[----:B------:R-:W-:Y:S01]  /*8050*/  FMUL R12, R11, UR6 ;  /* 0x000000060b0c7c20 */ /* 0x000fe20008400000 */
[----:B------:R-:W-:Y:S01]  /*8060*/  ISETP.NE.AND.EX P0, PT, R31, RZ, PT, P0 ;  /* 0x000000ff1f00720c */ /* 0x000fe20003f05300 */
[----:B------:R-:W3:Y:S01]  /*8070*/  LDC R23, c[0x0][0x148] ;  /* 0x00005200ff177b82 */ /* 0x000ee20000000800 */
[-CC-:B0-----:R-:W-:Y:S01]  /*8080*/  SHF.R.U64 R18, R10, R14.reuse, R7.reuse ;  /* 0x0000000e0a127219 */ /* 0x181fe20000001207 */
[----:B------:R0:W4:Y:S01]  /*8090*/  F2I.U32.TRUNC.NTZ R20, R12 ;  /* 0x0000000c00147305 */ /* 0x000122000020f000 */
[----:B------:R-:W-:Y:S01]  /*80a0*/  SHF.R.U32.HI R7, RZ, R14, R7 ;  /* 0x0000000eff077219 */ /* 0x000fe20000011607 */
[----:B------:R-:W-:-:S04]  /*80b0*/  IMAD.MOV.U32 R11, RZ, RZ, -0x1 ;  /* 0xffffffffff0b7424 */ /* 0x000fc800078e00ff */
[----:B------:R-:W0:Y:S01]  /*80c0*/  LDC R22, c[0x0][0x600] ;  /* 0x00018000ff167b82 */ /* 0x000e220000000800 */
[-CC-:B-1----:R-:W-:Y:S02]  /*80d0*/  SHF.R.U64 R16, R18, R26.reuse, R7.reuse ;  /* 0x0000001a12107219 */ /* 0x182fe40000001207 */
[----:B------:R-:W-:-:S05]  /*80e0*/  SHF.R.U32.HI R7, RZ, R26, R7 ;  /* 0x0000001aff077219 */ /* 0x000fca0000011607 */
[----:B------:R-:W1:Y:S01]  /*80f0*/  LDC R29, c[0x0][0x648] ;  /* 0x00019200ff1d7b82 */ /* 0x000e620000000800 */
[-C--:B--2---:R-:W-:Y:S02]  /*8100*/  SHF.L.U32 R10, R11, R28.reuse, RZ ;  /* 0x0000001c0b0a7219 */ /* 0x084fe400000006ff */
[-CC-:B------:R-:W-:Y:S02]  /*8110*/  SHF.R.U64 R21, R16, R28.reuse, R7.reuse ;  /* 0x0000001c10157219 */ /* 0x180fe40000001207 */
[----:B------:R-:W-:Y:S02]  /*8120*/  SHF.R.U32.HI R11, RZ, R28, R7 ;  /* 0x0000001cff0b7219 */ /* 0x000fe40000011607 */
[----:B------:R-:W-:Y:S01]  /*8130*/  LOP3.LUT R27, RZ, R10, RZ, 0x33, !PT ;  /* 0x0000000aff1b7212 */ /* 0x000fe200078e33ff */
[----:B------:R-:W2:Y:S01]  /*8140*/  LDC R33, c[0x0][0x638] ;  /* 0x00018e00ff217b82 */ /* 0x000ea20000000800 */
[----:B------:R-:W-:Y:S01]  /*8150*/  SHF.L.U32 R28, R13, R28, RZ ;  /* 0x0000001c0d1c7219 */ /* 0x000fe200000006ff */
[----:B------:R-:W-:-:S06]  /*8160*/  IMAD.MOV.U32 R10, RZ, RZ, R21 ;  /* 0x000000ffff0a7224 */ /* 0x000fcc00078e0015 */
[----:B------:R-:W0:Y:S01]  /*8170*/  LDC R34, c[0x0][0x610] ;  /* 0x00018400ff227b82 */ /* 0x000e220000000800 */
[----:B----4-:R-:W-:Y:S05]  /*8180*/  @!P0 BRA `(.L_x_170) ;  /* 0x0000000000288947 */ /* 0x010fea0003800000 */
[----:B------:R-:W4:Y:S02]  /*8190*/  LDC R10, c[0x0][0x64c] ;  /* 0x00019300ff0a7b82 */ /* 0x000f240000000800 */
[----:B----4-:R-:W-:-:S05]  /*81a0*/  IADD3 R7, P0, R21, R10, RZ ;  /* 0x0000000a15077210 */ /* 0x010fca0007f1e0ff */
[----:B------:R-:W-:-:S04]  /*81b0*/  IMAD.X R17, RZ, RZ, R11, P0 ;  /* 0x000000ffff117224 */ /* 0x000fc800000e060b */
[----:B------:R-:W-:-:S04]  /*81c0*/  IMAD.WIDE.U32 R10, R17, R30, RZ ;  /* 0x0000001e110a7225 */ /* 0x000fc800078e00ff */
[----:B0-----:R-:W-:-:S04]  /*81d0*/  IMAD.WIDE.U32 R12, P0, R7, R31, R10 ;  /* 0x0000001f070c7225 */ /* 0x001fc8000780000a */
[----:B------:R-:W-:-:S04]  /*81e0*/  IMAD.WIDE.U32 R10, R7, R30, RZ ;  /* 0x0000001e070a7225 */ /* 0x000fc800078e00ff */
[----:B------:R-:W-:Y:S01]  /*81f0*/  IMAD.X R15, RZ, RZ, RZ, P0 ;  /* 0x000000ffff0f7224 */ /* 0x000fe200000e06ff */
[----:B------:R-:W-:Y:S01]  /*8200*/  IADD3 RZ, P0, R11, R12, RZ ;  /* 0x0000000c0bff7210 */ /* 0x000fe20007f1e0ff */
[----:B------:R-:W-:-:S04]  /*8210*/  IMAD.MOV.U32 R14, RZ, RZ, R13 ;  /* 0x000000ffff0e7224 */ /* 0x000fc800078e000d */
[----:B------:R-:W-:-:S08]  /*8220*/  IMAD.WIDE.U32.X R10, R17, R31, R14, P0 ;  /* 0x0000001f110a7225 */ /* 0x000fd000000e040e */
.L_x_170:
[----:B-1----:R-:W-:Y:S01]  /*8230*/  SHF.R.U64 R7, R10, R29, R11 ;  /* 0x0000001d0a077219 */ /* 0x002fe2000000120b */
[----:B0-----:R-:W-:Y:S01]  /*8240*/  VIADD R11, R22, 0xffffffff ;  /* 0xffffffff160b7836 */ /* 0x001fe20000000000 */
[----:B------:R-:W-:Y:S01]  /*8250*/  LOP3.LUT R32, R16, R27, RZ, 0xc0, !PT ;  /* 0x0000001b10207212 */ /* 0x000fe200078ec0ff */
[----:B------:R-:W-:Y:S02]  /*8260*/  IMAD.MOV R20, RZ, RZ, -R20 ;  /* 0x000000ffff147224 */ /* 0x000fe400078e0a14 */
[----:B------:R-:W-:Y:S01]  /*8270*/  IMAD.MOV R10, RZ, RZ, -R7 ;  /* 0x000000ffff0a7224 */ /* 0x000fe200078e0a07 */
[----:B------:R-:W-:Y:S01]  /*8280*/  LOP3.LUT R18, R18, R11, RZ, 0xc0, !PT ;  /* 0x0000000b12127212 */ /* 0x000fe200078ec0ff */
[----:B------:R-:W-:Y:S02]  /*8290*/  IMAD R32, R28, R7, R32 ;  /* 0x000000071c207224 */ /* 0x000fe400078e0220 */
[----:B---3--:R-:W-:Y:S02]  /*82a0*/  @P3 IMAD R25, R23, R20, R24 ;  /* 0x0000001417193224 */ /* 0x008fe400078e0218 */
[----:B--2---:R-:W-:-:S02]  /*82b0*/  IMAD R7, R10, R33, R21 ;  /* 0x000000210a077224 */ /* 0x004fc400078e0215 */
[----:B------:R-:W-:Y:S02]  /*82c0*/  IMAD R32, R32, R34, R25 ;  /* 0x0000002220207224 */ /* 0x000fe400078e0219 */
[----:B------:R-:W-:Y:S02]  /*82d0*/  IMAD R7, R7, R22, R18 ;  /* 0x0000001607077224 */ /* 0x000fe400078e0212 */
[----:B------:R-:W-:-:S03]  /*82e0*/  IMAD.MOV.U32 R10, RZ, RZ, 0x1 ;  /* 0x00000001ff0a7424 */ /* 0x000fc600078e00ff */
[----:B------:R-:W-:Y:S02]  /*82f0*/  SEL R11, R7, R32, !P3 ;  /* 0x00000020070b7207 */ /* 0x000fe40005800000 */
[----:B------:R-:W-:Y:S01]  /*8300*/  SEL R32, R32, R7, !P3 ;  /* 0x0000000720207207 */ /* 0x000fe20005800000 */
[----:B------:R-:W-:-:S07]  /*8310*/  IMAD.MOV.U32 R7, RZ, RZ, R19 ;  /* 0x000000ffff077224 */ /* 0x000fce00078e0013 */
.L_x_168:
[----:B------:R-:W-:Y:S01]  /*8320*/  LOP3.LUT P0, RZ, R10, 0xff, RZ, 0xc0, !PT ;  /* 0x000000ff0aff7812 */ /* 0x000fe2000780c0ff */
[----:B------:R-:W-:-:S12]  /*8330*/  IMAD.MOV.U32 R10, RZ, RZ, R32 ;  /* 0x000000ffff0a7224 */ /* 0x000fd800078e0020 */
[----:B------:R-:W-:Y:S05]  /*8340*/  @P0 BRA `(.L_x_171) ;  /* 0xffffff8c00a80947 */ /* 0x000fea000383ffff */
[----:B------:R-:W-:Y:S05]  /*8350*/  EXIT ;  /* 0x000000000000794d */ /* 0x000fea0003800000 */
.L_x_7:
[----:B0-----:R-:W-:Y:S01]  /*8360*/  ULDC.64 UR4, c[0x0][0x650] ;  /* 0x0001940000047ab9 */ /* 0x001fe20000000a00 */
        /* <DEDUP_REMOVED lines=25> */
.L_x_173:
[----:B------:R-:W0:Y:S01]  /*8500*/  LDC.64 R28, c[0x0][0x640] ;  /* 0x00019000ff1c7b82 */ /* 0x000e220000000a00 */
[-CC-:B------:R-:W-:Y:S01]  /*8510*/  SHF.R.U64 R21, R16, R6.reuse, R17.reuse ;  /* 0x0000000610157219 */ /* 0x180fe20000001211 */
[----:B------:R-:W-:Y:S01]  /*8520*/  IMAD.MOV.U32 R31, RZ, RZ, 0x1 ;  /* 0x00000001ff1f7424 */ /* 0x000fe200078e00ff */
[----:B------:R-:W-:Y:S02]  /*8530*/  SHF.R.U32.HI R5, RZ, R6, R17 ;  /* 0x00000006ff057219 */ /* 0x000fe40000011611 */
        /* <DEDUP_REMOVED lines=9> */
[----:B0-----:R-:W-:Y:S01]  /*85d0*/  ISETP.NE.U32.AND P0, PT, R28, RZ, PT ;  /* 0x000000ff1c00720c */ /* 0x001fe20003f05070 */
[----:B------:R-:W-:-:S03]  /*85e0*/  IMAD.MOV.U32 R11, RZ, RZ, -0x1 ;  /* 0xffffffffff0b7424 */ /* 0x000fc600078e00ff */
[----:B------:R-:W-:Y:S02]  /*85f0*/  ISETP.NE.AND.EX P0, PT, R29, RZ, PT, P0 ;  /* 0x000000ff1d00720c */ /* 0x000fe40003f05300 */
[----:B------:R-:W0:Y:S01]  /*8600*/  LDC R24, c[0x0][0x600] ;  /* 0x00018000ff187b82 */ /* 0x000e220000000800 */
[-CC-:B-1----:R-:W-:Y:S02]  /*8610*/  SHF.R.U64 R18, R10, R14.reuse, R5.reuse ;  /* 0x0000000e0a127219 */ /* 0x182fe40000001205 */
[----:B------:R-:W-:-:S05]  /*8620*/  SHF.R.U32.HI R5, RZ, R14, R5 ;  /* 0x0000000eff057219 */ /* 0x000fca0000011605 */
        /* <DEDUP_REMOVED lines=21> */
.L_x_174:
[----:B-1----:R-:W-:Y:S01]  /*8780*/  SHF.R.U64 R6, R10, R25, R11 ;  /* 0x000000190a067219 */ /* 0x002fe2000000120b */
[----:B0-----:R-:W-:Y:S01]  /*8790*/  VIADD R11, R24, 0xffffffff ;  /* 0xffffffff180b7836 */ /* 0x001fe20000000000 */
[----:B------:R-:W-:Y:S01]  /*87a0*/  SHF.L.U32 R9, R31, R26, RZ ;  /* 0x0000001a1f097219 */ /* 0x000fe200000006ff */
[----:B------:R-:W-:Y:S01]  /*87b0*/  @P3 IMAD R12, R13, R20, R8 ;  /* 0x000000140d0c3224 */ /* 0x000fe200078e0208 */
[----:B------:R-:W-:Y:S01]  /*87c0*/  LOP3.LUT R5, R22, R33, RZ, 0xc0, !PT ;  /* 0x0000002116057212 */ /* 0x000fe200078ec0ff */
[----:B------:R-:W-:Y:S01]  /*87d0*/  IMAD.MOV R10, RZ, RZ, -R6 ;  /* 0x000000ffff0a7224 */ /* 0x000fe200078e0a06 */
[----:B------:R-:W-:Y:S01]  /*87e0*/  LOP3.LUT R18, R18, R11, RZ, 0xc0, !PT ;  /* 0x0000000b12127212 */ /* 0x000fe200078ec0ff */
[----:B------:R-:W-:Y:S02]  /*87f0*/  IMAD.MOV.U32 R8, RZ, RZ, 0x1 ;  /* 0x00000001ff087424 */ /* 0x000fe400078e00ff */
[----:B------:R-:W-:Y:S02]  /*8800*/  IMAD R9, R9, R6, R5 ;  /* 0x0000000609097224 */ /* 0x000fe400078e0205 */
[----:B--2---:R-:W-:-:S02]  /*8810*/  IMAD R5, R10, R27, R23 ;  /* 0x0000001b0a057224 */ /* 0x004fc400078e0217 */
[----:B---3--:R-:W-:Y:S02]  /*8820*/  IMAD R6, R9, R30, R12 ;  /* 0x0000001e09067224 */ /* 0x008fe400078e020c */
[----:B------:R-:W-:Y:S01]  /*8830*/  IMAD R9, R5, R24, R18 ;  /* 0x0000001805097224 */ /* 0x000fe200078e0212 */
[----:B------:R-:W-:Y:S01]  /*8840*/  PRMT R5, R8, 0x7610, R5 ;  /* 0x0000761008057816 */ /* 0x000fe20000000005 */
[----:B------:R-:W-:-:S03]  /*8850*/  IMAD.MOV.U32 R16, RZ, RZ, R21 ;  /* 0x000000ffff107224 */ /* 0x000fc600078e0015 */
[----:B------:R-:W-:Y:S02]  /*8860*/  SEL R17, R9, R6, !P3 ;  /* 0x0000000609117207 */ /* 0x000fe40005800000 */
[----:B------:R-:W-:-:S07]  /*8870*/  SEL R6, R6, R9, !P3 ;  /* 0x0000000906067207 */ /* 0x000fce0005800000 */
.L_x_172:
[----:B------:R-:W-:-:S08]  /*8880*/  NOP ;  /* 0x0000000000007918 */ /* 0x000fd00000000000 */
[----:B------:R-:W0:-:S00]  /*8890*/  USETMAXREG.DEALLOC.CTAPOOL 0x28 ;  /* 0x00000028000079c8 */ /* 0x000e0000080e0500 */
[----:B0-----:R-:W-:-:S13]  /*88a0*/  ISETP.NE.AND P0, PT, R7, RZ, PT ;  /* 0x000000ff0700720c */ /* 0x001fda0003f05270 */
[----:B------:R-:W-:Y:S05]  /*88b0*/  @P0 EXIT ;  /* 0x000000000000094d */ /* 0x000fea0003800000 */
[----:B------:R-:W-:Y:S01]  /*88c0*/  LOP3.LUT P0, RZ, R5, 0xff, RZ, 0xc0, !PT ;  /* 0x000000ff05ff7812 */ /* 0x000fe2000780c0ff */
[----:B------:R-:W-:Y:S02]  /*88d0*/  IMAD.MOV.U32 R11, RZ, RZ, 0x1 ;  /* 0x00000001ff0b7424 */ /* 0x000fe400078e00ff */
[----:B------:R-:W-:-:S10]  /*88e0*/  IMAD.MOV.U32 R15, RZ, RZ, RZ ;  /* 0x000000ffff0f7224 */ /* 0x000fd400078e00ff */
[----:B------:R-:W-:Y:S05]  /*88f0*/  @!P0 BRA `(.L_x_175) ;  /* 0x0000000c00748947 */ /* 0x000fea0003800000 */
[----:B------:R-:W0:Y:S01]  /*8900*/  LDC R5, c[0x0][0x28c] ;  /* 0x0000a300ff057b82 */ /* 0x000e220000000800 */
[----:B------:R-:W-:Y:S01]  /*8910*/  ULDC UR5, c[0x0][0x658] ;  /* 0x0001960000057ab9 */ /* 0x000fe20000000800 */
[----:B------:R-:W-:Y:S01]  /*8920*/  UMOV UR11, 0xffffffff ;  /* 0xffffffff000b7882 */ /* 0x000fe20000000000 */
[----:B------:R-:W-:Y:S01]  /*8930*/  UMOV UR16, 0x1 ;  /* 0x0000000100107882 */ /* 0x000fe20000000000 */
[----:B------:R-:W-:Y:S01]  /*8940*/  USHF.L.U32 UR11, UR11, UR5, URZ ;  /* 0x000000050b0b7299 */ /* 0x000fe2000800063f */
[----:B------:R-:W-:Y:S01]  /*8950*/  BSSY B0, `(.L_x_175) ;  /* 0x00000d7000007945 */ /* 0x000fe20003800000 */
[----:B------:R-:W-:Y:S01]  /*8960*/  ULDC UR9, c[0x0][0xc] ;  /* 0x0000030000097ab9 */ /* 0x000fe20000000800 */
[----:B------:R-:W-:Y:S01]  /*8970*/  ULDC UR12, c[0x0][0x10] ;  /* 0x00000400000c7ab9 */ /* 0x000fe20000000800 */
[----:B------:R-:W1:Y:S01]  /*8980*/  S2UR UR8, SR_CgaCtaId ;  /* 0x00000000000879c3 */ /* 0x000e620000008800 */
[----:B------:R-:W-:Y:S01]  /*8990*/  ULOP3.LUT UR13, URZ, UR11, URZ, 0x33, !UPT ;  /* 0x0000000b3f0d7292 */ /* 0x000fe2000f8e333f */
[----:B------:R-:W-:Y:S01]  /*89a0*/  IMAD.MOV.U32 R13, RZ, RZ, 0x1 ;  /* 0x00000001ff0d7424 */ /* 0x000fe200078e00ff */
[----:B------:R-:W-:Y:S01]  /*89b0*/  LOP3.LUT R14, R4, 0x2, RZ, 0xfc, !PT ;  /* 0x00000002040e7812 */ /* 0x000fe200078efcff */
[----:B------:R-:W-:Y:S01]  /*89c0*/  IMAD.MOV.U32 R11, RZ, RZ, 0x1 ;  /* 0x00000001ff0b7424 */ /* 0x000fe200078e00ff */
[----:B------:R-:W-:Y:S01]  /*89d0*/  ULDC UR4, c[0x0][0x600] ;  /* 0x0001800000047ab9 */ /* 0x000fe20000000800 */
[----:B------:R-:W-:Y:S01]  /*89e0*/  IMAD.MOV.U32 R15, RZ, RZ, RZ ;  /* 0x000000ffff0f7224 */ /* 0x000fe200078e00ff */
[----:B------:R-:W-:Y:S01]  /*89f0*/  UMOV UR15, 0x5 ;  /* 0x00000005000f7882 */ /* 0x000fe20000000000 */
[----:B------:R-:W-:-:S02]  /*8a00*/  UIADD3 UR4, UR4, -0x1, URZ ;  /* 0xffffffff04047890 */ /* 0x000fc4000fffe03f */
[----:B------:R-:W-:Y:S01]  /*8a10*/  USHF.L.U32 UR5, UR16, UR5, URZ ;  /* 0x0000000510057299 */ /* 0x000fe2000800063f */
[----:B------:R-:W-:Y:S01]  /*8a20*/  ULDC.64 UR28, c[0x0][0x198] ;  /* 0x00006600001c7ab9 */ /* 0x000fe20000000a00 */
[----:B0-----:R-:W-:-:S05]  /*8a30*/  VIADD R5, R5, 0x7f ;  /* 0x0000007f05057836 */ /* 0x001fca0000000000 */
[----:B------:R-:W-:Y:S01]  /*8a40*/  SHF.R.S32.HI R8, RZ, 0x1f, R5 ;  /* 0x0000001fff087819 */ /* 0x000fe20000011405 */
[----:B-1----:R-:W-:-:S03]  /*8a50*/  ULOP3.LUT UR10, UR8, 0x1, URZ, 0xc0, !UPT ;  /* 0x00000001080a7892 */ /* 0x002fc6000f8ec03f */
[----:B------:R-:W-:Y:S01]  /*8a60*/  LEA.HI R8, R8, R5, RZ, 0x7 ;  /* 0x0000000508087211 */ /* 0x000fe200078f38ff */
[----:B------:R-:W-:Y:S02]  /*8a70*/  USHF.R.U32.HI UR27, URZ, 0x1, UR8 ;  /* 0x000000013f1b7899 */ /* 0x000fe40008011608 */
[----:B------:R-:W-:Y:S01]  /*8a80*/  USHF.L.U32 UR6, UR8, 0x5, URZ ;  /* 0x0000000508067899 */ /* 0x000fe2000800063f */
[----:B------:R-:W-:Y:S01]  /*8a90*/  SHF.R.S32.HI R10, RZ, 0x7, R8 ;  /* 0x00000007ff0a7819 */ /* 0x000fe20000011408 */
[----:B------:R-:W-:Y:S02]  /*8aa0*/  USHF.L.U32 UR7, UR8, 0xc, URZ ;  /* 0x0000000c08077899 */ /* 0x000fe4000800063f */
[----:B------:R-:W-:Y:S02]  /*8ab0*/  ULOP3.LUT UR8, UR8, 0xfffffffe, URZ, 0xc0, !UPT ;  /* 0xfffffffe08087892 */ /* 0x000fe4000f8ec03f */
[----:B------:R-:W-:Y:S01]  /*8ac0*/  UISETP.GT.U32.AND UP0, UPT, UR10, 0xffff, UPT ;  /* 0x0000ffff0a00788c */ /* 0x000fe2000bf04070 */
[----:B------:R-:W-:Y:S01]  /*8ad0*/  VIADD R5, R10, 0x1 ;  /* 0x000000010a057836 */ /* 0x000fe20000000000 */
[----:B------:R-:W-:-:S02]  /*8ae0*/  USHF.L.U32 UR14, UR16, UR8, URZ ;  /* 0x00000008100e7299 */ /* 0x000fc4000800063f */
[----:B------:R-:W-:Y:S02]  /*8af0*/  ULOP3.LUT UR11, UR8, 0x1, URZ, 0xfc, !UPT ;  /* 0x00000001080b7892 */ /* 0x000fe4000f8efc3f */
[----:B------:R-:W-:Y:S02]  /*8b00*/  UIMAD.WIDE.U32 UR8, UR9, UR12, URZ ;  /* 0x0000000c090872a5 */ /* 0x000fe4000f8e003f */
[----:B------:R-:W-:Y:S01]  /*8b10*/  USEL UR10, UR10, 0xffff, !UP0 ;  /* 0x0000ffff0a0a7887 */ /* 0x000fe2000c000000 */
[----:B------:R-:W-:Y:S01]  /*8b20*/  ULDC UR12, c[0x0][0x14] ;  /* 0x00000500000c7ab9 */ /* 0x000fe20000000800 */
[----:B------:R-:W-:Y:S02]  /*8b30*/  USHF.L.U32 UR11, UR16, UR11, URZ ;  /* 0x0000000b100b7299 */ /* 0x000fe4000800063f */
[----:B------:R-:W-:Y:S02]  /*8b40*/  UIMAD.WIDE.U32 UR24, UR8, UR12, URZ ;  /* 0x0000000c081872a5 */ /* 0x000fe4000f8e003f */
[----:B------:R-:W-:-:S02]  /*8b50*/  UIMAD UR21, UR9, UR12, URZ ;  /* 0x0000000c091572a4 */ /* 0x000fc4000f8e023f */
[----:B------:R-:W-:Y:S02]  /*8b60*/  ULOP3.LUT UR10, UR10, 0xffff, URZ, 0xc0, !UPT ;  /* 0x0000ffff0a0a7892 */ /* 0x000fe4000f8ec03f */
[----:B------:R-:W-:Y:S02]  /*8b70*/  ULOP3.LUT UR6, UR6, 0x20, URZ, 0xc0, !UPT ;  /* 0x0000002006067892 */ /* 0x000fe4000f8ec03f */
[----:B------:R-:W-:Y:S02]  /*8b80*/  ULOP3.LUT UR7, UR7, 0x1000, URZ, 0xc0, !UPT ;  /* 0x0000100007077892 */ /* 0x000fe4000f8ec03f */
[----:B------:R-:W-:Y:S02]  /*8b90*/  ULOP3.LUT UR14, UR14, UR11, URZ, 0xfc, !UPT ;  /* 0x0000000b0e0e7292 */ /* 0x000fe4000f8efc3f */
[----:B------:R-:W-:Y:S02]  /*8ba0*/  UIADD3 UR21, UR25, UR21, URZ ;  /* 0x0000001519157290 */ /* 0x000fe4000fffe03f */
[----:B------:R-:W-:-:S12]  /*8bb0*/  USHF.L.U32 UR15, UR15, UR10, URZ ;  /* 0x0000000a0f0f7299 */ /* 0x000fd8000800063f */
.L_x_186:
[----:B------:R-:W-:-:S03]  /*8bc0*/  UMOV UR8, 0xffffffff ;  /* 0xffffffff00087882 */ /* 0x000fc60000000000 */
[----:B------:R-:W-:Y:S05]  /*8bd0*/  BRA.DIV UR8, `(.L_x_176) ;  /* 0x0000000e08d07947 */ /* 0x000fea000b800000 */
[----:B------:R-:W-:-:S13]  /*8be0*/  ELECT P0, URZ, PT ;  /* 0x00000000003f782f */ /* 0x000fda0003800000 */
.L_x_198:
[----:B------:R-:W0:Y:S01]  /*8bf0*/  LDC R7, c[0x0][0x28c] ;  /* 0x0000a300ff077b82 */ /* 0x000e220000000800 */
[----:B------:R-:W-:Y:S01]  /*8c00*/  BSSY B1, `(.L_x_177) ;  /* 0x000003b000017945 */ /* 0x000fe20003800000 */
[----:B0-----:R-:W-:-:S13]  /*8c10*/  ISETP.LT.OR P0, PT, R7, 0x1, !P0 ;  /* 0x000000010700780c */ /* 0x001fda0004701670 */
[----:B------:R-:W-:Y:S05]  /*8c20*/  @P0 BRA `(.L_x_178) ;  /* 0x0000000000e00947 */ /* 0x000fea0003800000 */
[----:B------:R-:W-:Y:S01]  /*8c30*/  LEA R9, R6, UR27, 0x1 ;  /* 0x0000001b06097c11 */ /* 0x000fe2000f8e08ff */
[----:B------:R-:W-:Y:S01]  /*8c40*/  IMAD.MOV.U32 R21, RZ, RZ, RZ ;  /* 0x000000ffff157224 */ /* 0x000fe200078e00ff */
[----:B------:R-:W-:Y:S01]  /*8c50*/  LEA R17, R17, UR6, 0x6 ;  /* 0x0000000611117c11 */ /* 0x000fe2000f8e30ff */
[----:B------:R-:W-:Y:S02]  /*8c60*/  IMAD.MOV.U32 R6, RZ, RZ, R5 ;  /* 0x000000ffff067224 */ /* 0x000fe400078e0005 */
[----:B------:R-:W-:Y:S02]  /*8c70*/  IMAD.MOV.U32 R7, RZ, RZ, R11 ;  /* 0x000000ffff077224 */ /* 0x000fe400078e000b */
[----:B------:R-:W-:Y:S02]  /*8c80*/  IMAD.MOV.U32 R8, RZ, RZ, R15 ;  /* 0x000000ffff087224 */ /* 0x000fe400078e000f */
[----:B------:R-:W-:-:S07]  /*8c90*/  IMAD.SHL.U32 R18, R9, 0x80, RZ ;  /* 0x0000008009127824 */ /* 0x000fce00078e00ff */
.L_x_181:
[----:B------:R-:W0:Y:S01]  /*8ca0*/  S2R R12, SR_CgaCtaId ;  /* 0x00000000000c7919 */ /* 0x000e220000008800 */
[----:B------:R-:W-:Y:S02]  /*8cb0*/  MOV R9, 0x400 ;  /* 0x0000040000097802 */ /* 0x000fe40000000f00 */
[----:B------:R-:W-:Y:S02]  /*8cc0*/  LOP3.LUT P1, RZ, R0, 0x7f, RZ, 0xc0, !PT ;  /* 0x0000007f00ff7812 */ /* 0x000fe4000782c0ff */
[----:B0-----:R-:W-:Y:S02]  /*8cd0*/  LEA R19, R12, R9, 0x18 ;  /* 0x000000090c137211 */ /* 0x001fe400078ec0ff */
[----:B------:R-:W-:-:S09]  /*8ce0*/  SHF.L.U32 R9, R7, 0x1f, RZ ;  /* 0x0000001f07097819 */ /* 0x000fd200000006ff */
[----:B------:R-:W0:Y:S01]  /*8cf0*/  @!P1 LDC R12, c[0x0][0x500] ;  /* 0x00014000ff0c9b82 */ /* 0x000e220000000800 */
[----:B------:R-:W-:-:S04]  /*8d00*/  IMAD R20, R8, 0x8, R19 ;  /* 0x0000000808147824 */ /* 0x000fc800078e0213 */
[----:B------:R-:W1:Y:S02]  /*8d10*/  SYNCS.PHASECHK.TRANS64.TRYWAIT P0, [R20+URZ+0x28], R9 ;  /* 0x00002809140075a7 */ /* 0x000e64000800017f */
[----:B-1----:R-:W-:Y:S05]  /*8d20*/  @!P0 BRA `(.L_x_179) ;  /* 0x0000000c009c8947 */ /* 0x002fea0003800000 */
.L_x_199:
[----:B-1----:R-:W-:Y:S01]  /*8d30*/  PRMT R9, R14, 0x9910, RZ ;  /* 0x000099100e097816 */ /* 0x002fe200000000ff */
[----:B0-----:R0:W-:Y:S03]  /*8d40*/  @!P1 SYNCS.ARRIVE.TRANS64 RZ, [R20+URZ], R12 ;  /* 0x0000000c14ff99a7 */ /* 0x0011e6000800003f */
[----:B------:R-:W-:-:S13]  /*8d50*/  ISETP.NE.AND P0, PT, R9, 0x2, PT ;  /* 0x000000020900780c */ /* 0x000fda0003f05270 */
[----:B0-----:R-:W-:Y:S05]  /*8d60*/  @P0 BRA `(.L_x_180) ;  /* 0x0000000000040947 */ /* 0x001fea0003800000 */
[----:B------:R-:W-:Y:S01]  /*8d70*/  BPT.TRAP 0x1 ;  /* 0x000000040000795c */ /* 0x000fe20000300000 */
.L_x_180:
[----:B------:R-:W-:Y:S01]  /*8d80*/  LEA R9, R8, UR27, 0x1 ;  /* 0x0000001b08097c11 */ /* 0x000fe2000f8e08ff */
[----:B------:R-:W-:Y:S01]  /*8d90*/  VIADD R6, R6, 0xffffffff ;  /* 0xffffffff06067836 */ /* 0x000fe20000000000 */
[----:B------:R-:W-:Y:S01]  /*8da0*/  R2UR UR11, R8 ;  /* 0x00000000080b72ca */ /* 0x000fe200000e0000 */
[----:B------:R-:W-:Y:S01]  /*8db0*/  UIADD3 UR16, UP0, UR28, 0xf0, URZ ;  /* 0x000000f01c107890 */ /* 0x000fe2000ff1e03f */
[----:B------:R-:W-:Y:S01]  /*8dc0*/  R2UR UR22, R19 ;  /* 0x00000000131672ca */ /* 0x000fe200000e0000 */
[----:B------:R-:W-:Y:S01]  /*8dd0*/  IMAD.U32 R9, R9, 0x4000, R19 ;  /* 0x0000400009097824 */ /* 0x000fe200078e0013 */
[----:B------:R-:W-:Y:S01]  /*8de0*/  R2UR UR23, R18 ;  /* 0x00000000121772ca */ /* 0x000fe200000e0000 */
[----:B------:R-:W-:Y:S01]  /*8df0*/  UIADD3 UR32, UP1, UR28, 0x1f0, URZ ;  /* 0x000001f01c207890 */ /* 0x000fe2000ff3e03f */
[----:B------:R-:W-:Y:S01]  /*8e00*/  R2UR UR9, R20 ;  /* 0x00000000140972ca */ /* 0x000fe200000e0000 */
[----:B------:R-:W-:Y:S01]  /*8e10*/  UIADD3.X UR17, URZ, UR29, URZ, UP0, !UPT ;  /* 0x0000001d3f117290 */ /* 0x000fe200087fe43f */
[----:B------:R-:W-:Y:S01]  /*8e20*/  R2UR UR8, R9 ;  /* 0x00000000090872ca */ /* 0x000fe200000e0000 */
[----:B------:R-:W-:Y:S01]  /*8e30*/  UPRMT UR20, URZ, 0x5410, UR15 ;  /* 0x000054103f147896 */ /* 0x000fe2000800000f */
[----:B------:R-:W-:Y:S01]  /*8e40*/  R2UR UR10, R21 ;  /* 0x00000000150a72ca */ /* 0x000fe200000e0000 */
[----:B------:R-:W-:Y:S01]  /*8e50*/  VIADD R8, R8, 0x1 ;  /* 0x0000000108087836 */ /* 0x000fe20000000000 */
[----:B------:R-:W-:Y:S01]  /*8e60*/  R2UR UR12, R16 ;  /* 0x00000000100c72ca */ /* 0x000fe200000e0000 */
[----:B------:R-:W-:Y:S01]  /*8e70*/  ULEA UR11, UR11, UR7, 0xd ;  /* 0x000000070b0b7291 */ /* 0x000fe2000f8e683f */
[----:B------:R-:W-:Y:S01]  /*8e80*/  R2UR UR26, R17 ;  /* 0x00000000111a72ca */ /* 0x000fe200000e0000 */
[----:B------:R-:W-:Y:S01]  /*8e90*/  UPRMT UR30, URZ, 0x5410, UR14 ;  /* 0x000054103f1e7896 */ /* 0x000fe2000800000e */
[----:B------:R-:W-:Y:S01]  /*8ea0*/  ISETP.GT.AND P1, PT, R6, 0x1, PT ;  /* 0x000000010600780c */ /* 0x000fe20003f24270 */
[----:B------:R-:W-:Y:S01]  /*8eb0*/  UIADD3 UR22, UR22, 0x28100, UR11 ;  /* 0x0002810016167890 */ /* 0x000fe2000fffe00b */
[----:B------:R-:W-:Y:S01]  /*8ec0*/  ISETP.NE.AND P0, PT, R8, 0x5, PT ;  /* 0x000000050800780c */ /* 0x000fe20003f05270 */
[----:B------:R-:W-:Y:S01]  /*8ed0*/  UIADD3.X UR33, URZ, UR29, URZ, UP1, !UPT ;  /* 0x0000001d3f217290 */ /* 0x000fe20008ffe43f */
[----:B------:R-:W-:Y:S01]  /*8ee0*/  VIADD R21, R21, 0x80 ;  /* 0x0000008015157836 */ /* 0x000fe20000000000 */
[----:B------:R-:W-:Y:S01]  /*8ef0*/  UIADD3 UR8, UR8, 0x100, URZ ;  /* 0x0000010008087890 */ /* 0x000fe2000fffe03f */
[----:B------:R-:W-:Y:S01]  /*8f00*/  SEL R12, RZ, 0x1, P0 ;  /* 0x00000001ff0c7807 */ /* 0x000fe20000000000 */
[----:B------:R-:W-:Y:S01]  /*8f10*/  UMOV UR18, 0x0 ;  /* 0x0000000000127882 */ /* 0x000fe20000000000 */
[----:B------:R-:W-:Y:S01]  /*8f20*/  UMOV UR19, 0x10000000 ;  /* 0x1000000000137882 */ /* 0x000fe20000000000 */
[----:B------:R-:W-:Y:S01]  /*8f30*/  UMOV UR11, UR23 ;  /* 0x00000017000b7c82 */ /* 0x000fe20008000000 */
[----:B------:R-:W-:-:S02]  /*8f40*/  LOP3.LUT R7, R7, R12, RZ, 0x3c, !PT ;  /* 0x0000000c07077212 */ /* 0x000fc400078e3cff */
[----:B------:R-:W-:Y:S02]  /*8f50*/  SEL R8, R8, RZ, P0 ;  /* 0x000000ff08087207 */ /* 0x000fe40000000000 */
[----:B------:R0:W-:Y:S02]  /*8f60*/  UTMALDG.3D.MULTICAST [UR8], [UR16], UR20, desc[UR18] ;  /* 0x00001208100073b4 */ /* 0x0001e40008011814 */
[----:B0-----:R-:W-:Y:S01]  /*8f70*/  UMOV UR8, UR22 ;  /* 0x0000001600087c82 */ /* 0x001fe20008000000 */
[----:B------:R-:W-:Y:S02]  /*8f80*/  UMOV UR11, UR26 ;  /* 0x0000001a000b7c82 */ /* 0x000fe40008000000 */
[----:B------:R0:W-:Y:S02]  /*8f90*/  UTMALDG.3D.MULTICAST [UR8], [UR32], UR30, desc[UR18] ;  /* 0x00001208200073b4 */ /* 0x0001e4000801181e */
[----:B0-----:R-:W-:Y:S05]  /*8fa0*/  @P1 BRA `(.L_x_181) ;  /* 0xfffffffc003c1947 */ /* 0x001fea000383ffff */
.L_x_178:
[----:B------:R-:W-:Y:S05]  /*8fb0*/  BSYNC B1 ;  /* 0x0000000000017941 */ /* 0x000fea0003800000 */
.L_x_177:
[----:B------:R-:W-:Y:S01]  /*8fc0*/  LOP3.LUT P1, RZ, R13, 0xff, RZ, 0xc0, !PT ;  /* 0x000000ff0dff7812 */ /* 0x000fe2000782c0ff */
[C---:B------:R-:W-:Y:S01]  /*8fd0*/  IMAD.IADD R15, R10.reuse, 0x1, R15 ;  /* 0x000000010a0f7824 */ /* 0x040fe200078e020f */
[----:B------:R-:W-:Y:S01]  /*8fe0*/  ULDC.64 UR8, c[0x0][0x650] ;  /* 0x0001940000087ab9 */ /* 0x000fe20000000a00 */
[C---:B------:R-:W-:Y:S01]  /*8ff0*/  ISETP.GE.U32.AND P2, PT, R10.reuse, 0x5, PT ;  /* 0x000000050a00780c */ /* 0x040fe20003f46070 */
[----:B------:R-:W-:Y:S01]  /*9000*/  BSSY B1, `(.L_x_182) ;  /* 0x0000069000017945 */ /* 0x000fe20003800000 */
[----:B------:R-:W-:Y:S01]  /*9010*/  IMAD.MOV.U32 R17, RZ, RZ, -0x1 ;  /* 0xffffffffff117424 */ /* 0x000fe200078e00ff */
[----:B------:R-:W-:Y:S01]  /*9020*/  ISETP.GT.U32.AND P0, PT, R15, 0x4, PT ;  /* 0x000000040f00780c */ /* 0x000fe20003f04070 */
[----:B------:R-:W-:Y:S01]  /*9030*/  IMAD.MOV.U32 R16, RZ, RZ, -0x1 ;  /* 0xffffffffff107424 */ /* 0x000fe200078e00ff */
[----:B------:R-:W-:Y:S02]  /*9040*/  PRMT R13, RZ, 0x7610, R13 ;  /* 0x00007610ff0d7816 */ /* 0x000fe4000000000d */
[----:B------:R-:W-:-:S03]  /*9050*/  ISETP.LT.U32.AND P0, PT, R10, 0x5, P0 ;  /* 0x000000050a00780c */ /* 0x000fc60000701070 */
[----:B------:R-:W0:Y:S01]  /*9060*/  @P1 S2R R7, SR_CgaCtaId ;  /* 0x0000000000071919 */ /* 0x000e220000008800 */
[----:B------:R-:W-:-:S04]  /*9070*/  @P1 MOV R6, 0x400 ;  /* 0x0000040000061802 */ /* 0x000fc80000000f00 */
[----:B0-----:R-:W-:Y:S01]  /*9080*/  @P1 LEA R8, R7, R6, 0x18 ;  /* 0x0000000607081211 */ /* 0x001fe200078ec0ff */
[----:B------:R-:W-:Y:S01]  /*9090*/  IMAD.WIDE.U32 R6, R15, -0x33333333, RZ ;  /* 0xcccccccd0f067825 */ /* 0x000fe200078e00ff */
[----:B------:R-:W-:Y:S02]  /*90a0*/  SEL R6, RZ, 0x1, !P0 ;  /* 0x00000001ff067807 */ /* 0x000fe40004000000 */
[----:B------:R0:W-:Y:S01]  /*90b0*/  @P1 SYNCS.ARRIVE.TRANS64.A1T0 RZ, [R8+URZ+0x68], RZ ;  /* 0x000068ff08ff19a7 */ /* 0x0001e2000810003f */
[----:B------:R-:W-:Y:S02]  /*90c0*/  IADD3 R2, P1, R2, UR24, RZ ;  /* 0x0000001802027c10 */ /* 0x000fe4000ff3e0ff */
[----:B------:R-:W-:Y:S01]  /*90d0*/  LOP3.LUT R11, R11, R6, RZ, 0x3c, !PT ;  /* 0x000000060b0b7212 */ /* 0x000fe200078e3cff */
[----:B------:R-:W-:Y:S01]  /*90e0*/  IMAD.MOV.U32 R6, RZ, RZ, -0x1 ;  /* 0xffffffffff067424 */ /* 0x000fe200078e00ff */
[----:B------:R-:W-:Y:S02]  /*90f0*/  IADD3.X R3, R3, UR21, RZ, P1, !PT ;  /* 0x0000001503037c10 */ /* 0x000fe40008ffe4ff */
[----:B------:R-:W-:-:S02]  /*9100*/  ISETP.GE.U32.AND P0, PT, R2, UR8, PT ;  /* 0x0000000802007c0c */ /* 0x000fc4000bf06070 */
[----:B0-----:R-:W-:Y:S02]  /*9110*/  SHF.R.U32.HI R8, RZ, 0x2, R7 ;  /* 0x00000002ff087819 */ /* 0x001fe40000011607 */
[----:B------:R-:W-:Y:S02]  /*9120*/  ISETP.GE.U32.AND.EX P0, PT, R3, UR9, PT, P0 ;  /* 0x0000000903007c0c */ /* 0x000fe4000bf06100 */
[----:B------:R-:W-:Y:S01]  /*9130*/  @P2 LOP3.LUT R11, R11, 0x1, R8, 0x78, !PT ;  /* 0x000000010b0b2812 */ /* 0x000fe200078e7808 */
[----:B------:R-:W-:Y:S01]  /*9140*/  IMAD R15, R8, -0x5, R15 ;  /* 0xfffffffb080f7824 */ /* 0x000fe200078e020f */
[----:B------:R-:W-:-:S09]  /*9150*/  PRMT R7, RZ, 0x7610, R7 ;  /* 0x00007610ff077816 */ /* 0x000fd20000000007 */
[----:B------:R-:W-:Y:S05]  /*9160*/  @P0 BRA `(.L_x_183) ;  /* 0x0000000400480947 */ /* 0x000fea0003800000 */
[----:B------:R-:W0:Y:S01]  /*9170*/  S2R R17, SR_CTAID.X ;  /* 0x0000000000117919 */ /* 0x000e220000002500 */
[----:B------:R-:W-:Y:S01]  /*9180*/  ULDC.64 UR8, c[0x0][0x628] ;  /* 0x00018a0000087ab9 */ /* 0x000fe20000000a00 */
[----:B------:R-:W1:Y:S01]  /*9190*/  LDC R18, c[0x0][0x144] ;  /* 0x00005100ff127b82 */ /* 0x000e620000000800 */
[----:B------:R-:W-:Y:S01]  /*91a0*/  ISETP.NE.U32.AND P0, PT, RZ, UR8, PT ;  /* 0x00000008ff007c0c */ /* 0x000fe2000bf05070 */
[----:B------:R-:W2:Y:S01]  /*91b0*/  S2R R12, SR_CTAID.Y ;  /* 0x00000000000c7919 */ /* 0x000ea20000002600 */
[----:B------:R-:W-:Y:S01]  /*91c0*/  ULDC UR10, c[0x0][0x150] ;  /* 0x00005400000a7ab9 */ /* 0x000fe20000000800 */
[----:B------:R-:W-:Y:S01]  /*91d0*/  ULDC UR11, c[0x0][0x630] ;  /* 0x00018c00000b7ab9 */ /* 0x000fe20000000800 */
[----:B------:R-:W-:Y:S01]  /*91e0*/  ISETP.NE.AND.EX P0, PT, RZ, UR9, PT, P0 ;  /* 0x00000009ff007c0c */ /* 0x000fe2000bf05300 */
[----:B------:R-:W-:Y:S01]  /*91f0*/  IMAD.MOV.U32 R6, RZ, RZ, R2 ;  /* 0x000000ffff067224 */ /* 0x000fe200078e0002 */
[----:B0-----:R-:W-:-:S05]  /*9200*/  I2FP.F32.U32 R7, R17 ;  /* 0x0000001100077245 */ /* 0x001fca0000201000 */
[----:B------:R-:W-:Y:S01]  /*9210*/  FMUL R20, R7, UR10 ;  /* 0x0000000a07147c20 */ /* 0x000fe20008400000 */
[----:B------:R-:W-:-:S05]  /*9220*/  IMAD.MOV.U32 R7, RZ, RZ, R3 ;  /* 0x000000ffff077224 */ /* 0x000fca00078e0003 */
[----:B--2---:R-:W-:Y:S05]  /*9230*/  @!P0 BRA `(.L_x_184) ;  /* 0x0000000000288947 */ /* 0x004fea0003800000 */
[----:B------:R-:W-:Y:S02]  /*9240*/  ULDC UR10, c[0x0][0x634] ;  /* 0x00018d00000a7ab9 */ /* 0x000fe40000000800 */
[----:B------:R-:W-:-:S05]  /*9250*/  IADD3 R7, P0, R2, UR10, RZ ;  /* 0x0000000a02077c10 */ /* 0x000fca000ff1e0ff */
[----:B------:R-:W-:-:S04]  /*9260*/  IMAD.X R19, RZ, RZ, R3, P0 ;  /* 0x000000ffff137224 */ /* 0x000fc800000e0603 */
[----:B------:R-:W-:-:S04]  /*9270*/  IMAD.WIDE.U32 R8, R19, UR8, RZ ;  /* 0x0000000813087c25 */ /* 0x000fc8000f8e00ff */
[----:B------:R-:W-:-:S04]  /*9280*/  IMAD.WIDE.U32 R8, P0, R7, UR9, R8 ;  /* 0x0000000907087c25 */ /* 0x000fc8000f800008 */
[----:B------:R-:W-:-:S04]  /*9290*/  IMAD.WIDE.U32 R6, R7, UR8, RZ ;  /* 0x0000000807067c25 */ /* 0x000fc8000f8e00ff */
[----:B------:R-:W-:Y:S01]  /*92a0*/  IMAD.MOV.U32 R6, RZ, RZ, R9 ;  /* 0x000000ffff067224 */ /* 0x000fe200078e0009 */
[----:B------:R-:W-:Y:S01]  /*92b0*/  IADD3 RZ, P1, R7, R8, RZ ;  /* 0x0000000807ff7210 */ /* 0x000fe20007f3e0ff */
[----:B------:R-:W-:-:S04]  /*92c0*/  IMAD.X R7, RZ, RZ, RZ, P0 ;  /* 0x000000ffff077224 */ /* 0x000fc800000e06ff */
[----:B------:R-:W-:-:S08]  /*92d0*/  IMAD.WIDE.U32.X R6, R19, UR9, R6, P1 ;  /* 0x0000000913067c25 */ /* 0x000fd000088e0406 */
.L_x_184:
[--C-:B------:R-:W-:Y:S01]  /*92e0*/  SHF.R.U64 R16, R6, UR11, R7.reuse ;  /* 0x0000000b06107c19 */ /* 0x100fe20008001207 */
[----:B------:R-:W0:Y:S01]  /*92f0*/  F2I.U32.TRUNC.NTZ R20, R20 ;  /* 0x0000001400147305 */ /* 0x000e22000020f000 */
[----:B------:R-:W-:Y:S01]  /*9300*/  SHF.R.U32.HI R6, RZ, UR11, R7 ;  /* 0x0000000bff067c19 */ /* 0x000fe20008011607 */
[----:B------:R-:W-:Y:S01]  /*9310*/  ULDC.64 UR8, c[0x0][0x620] ;  /* 0x0001880000087ab9 */ /* 0x000fe20000000a00 */
[----:B------:R-:W-:Y:S01]  /*9320*/  IADD3 R9, P0, RZ, -R16, RZ ;  /* 0x80000010ff097210 */ /* 0x000fe20007f1e0ff */
[----:B------:R-:W-:Y:S01]  /*9330*/  ULDC.64 UR10, c[0x0][0x640] ;  /* 0x00019000000a7ab9 */ /* 0x000fe20000000a00 */
[----:B------:R-:W2:Y:S03]  /*9340*/  LDC R21, c[0x0][0x148] ;  /* 0x00005200ff157b82 */ /* 0x000ea60000000800 */
[----:B------:R-:W-:Y:S01]  /*9350*/  IMAD.X R6, RZ, RZ, ~R6, P0 ;  /* 0x000000ffff067224 */ /* 0x000fe200000e0e06 */
[----:B------:R-:W-:-:S03]  /*9360*/  ISETP.NE.U32.AND P0, PT, RZ, UR10, PT ;  /* 0x0000000aff007c0c */ /* 0x000fc6000bf05070 */
[----:B------:R-:W-:Y:S01]  /*9370*/  IMAD R8, R6, UR8, RZ ;  /* 0x0000000806087c24 */ /* 0x000fe2000f8e02ff */
[----:B------:R-:W-:Y:S01]  /*9380*/  ISETP.NE.AND.EX P0, PT, RZ, UR11, PT, P0 ;  /* 0x0000000bff007c0c */ /* 0x000fe2000bf05300 */
[----:B------:R-:W-:Y:S01]  /*9390*/  IMAD.WIDE.U32 R6, R9, UR8, R2 ;  /* 0x0000000809067c25 */ /* 0x000fe2000f8e0002 */
[----:B------:R-:W-:-:S03]  /*93a0*/  ULDC UR8, c[0x0][0x618] ;  /* 0x0001860000087ab9 */ /* 0x000fc60000000800 */
[----:B------:R-:W-:Y:S01]  /*93b0*/  IMAD R9, R9, UR9, R8 ;  /* 0x0000000909097c24 */ /* 0x000fe2000f8e0208 */
[----:B------:R-:W-:Y:S01]  /*93c0*/  ULDC UR9, c[0x0][0x154] ;  /* 0x0000550000097ab9 */ /* 0x000fe20000000800 */
[----:B0-----:R-:W-:Y:S02]  /*93d0*/  IMAD.MOV R8, RZ, RZ, -R20 ;  /* 0x000000ffff087224 */ /* 0x001fe400078e0a14 */
[----:B------:R-:W-:Y:S02]  /*93e0*/  IMAD.IADD R7, R7, 0x1, R9 ;  /* 0x0000000107077824 */ /* 0x000fe400078e0209 */
[----:B-1----:R-:W-:Y:S01]  /*93f0*/  IMAD R17, R18, R8, R17 ;  /* 0x0000000812117224 */ /* 0x002fe200078e0211 */
[----:B------:R-:W-:Y:S02]  /*9400*/  I2FP.F32.U32 R8, R12 ;  /* 0x0000000c00087245 */ /* 0x000fe40000201000 */
[--C-:B------:R-:W-:Y:S02]  /*9410*/  SHF.R.U64 R18, R6, UR8, R7.reuse ;  /* 0x0000000806127c19 */ /* 0x100fe40008001207 */
[----:B------:R-:W-:Y:S01]  /*9420*/  SHF.R.U32.HI R7, RZ, UR8, R7 ;  /* 0x00000008ff077c19 */ /* 0x000fe20008011607 */
[----:B------:R-:W-:Y:S01]  /*9430*/  FMUL R8, R8, UR9 ;  /* 0x0000000908087c20 */ /* 0x000fe20008400000 */
[----:B------:R-:W-:-:S02]  /*9440*/  ULDC UR8, c[0x0][0x608] ;  /* 0x0001820000087ab9 */ /* 0x000fc40000000800 */
[--C-:B------:R-:W-:Y:S01]  /*9450*/  SHF.R.U64 R20, R18, UR8, R7.reuse ;  /* 0x0000000812147c19 */ /* 0x100fe20008001207 */
[----:B------:R0:W1:Y:S01]  /*9460*/  F2I.U32.TRUNC.NTZ R22, R8 ;  /* 0x0000000800167305 */ /* 0x000062000020f000 */
[----:B------:R-:W-:Y:S01]  /*9470*/  SHF.R.U32.HI R7, RZ, UR8, R7 ;  /* 0x00000008ff077c19 */ /* 0x000fe20008011607 */
[----:B------:R-:W-:-:S03]  /*9480*/  ULDC UR8, c[0x0][0x658] ;  /* 0x0001960000087ab9 */ /* 0x000fc60000000800 */
[--C-:B------:R-:W-:Y:S02]  /*9490*/  SHF.R.U64 R19, R20, UR8, R7.reuse ;  /* 0x0000000814137c19 */ /* 0x100fe40008001207 */
[----:B------:R-:W-:-:S03]  /*94a0*/  SHF.R.U32.HI R23, RZ, UR8, R7 ;  /* 0x00000008ff177c19 */ /* 0x000fc60008011607 */
[----:B------:R-:W-:Y:S02]  /*94b0*/  IMAD.MOV.U32 R6, RZ, RZ, R19 ;  /* 0x000000ffff067224 */ /* 0x000fe400078e0013 */
[----:B------:R-:W-:Y:S01]  /*94c0*/  IMAD.MOV.U32 R7, RZ, RZ, R23 ;  /* 0x000000ffff077224 */ /* 0x000fe200078e0017 */
[----:B0-----:R-:W-:Y:S06]  /*94d0*/  @!P0 BRA `(.L_x_185) ;  /* 0x0000000000288947 */ /* 0x001fec0003800000 */
        /* <DEDUP_REMOVED lines=10> */
.L_x_185:
[----:B------:R-:W-:Y:S01]  /*9580*/  ULDC UR8, c[0x0][0x648] ;  /* 0x0001920000087ab9 */ /* 0x000fe20000000800 */
[----:B-1----:R-:W-:Y:S01]  /*9590*/  IMAD.MOV R22, RZ, RZ, -R22 ;  /* 0x000000ffff167224 */ /* 0x002fe200078e0a16 */
[----:B------:R-:W-:Y:S01]  /*95a0*/  SHF.R.U64 R7, R6, UR8, R7 ;  /* 0x0000000806077c19 */ /* 0x000fe20008001207 */
[----:B------:R-:W-:Y:S01]  /*95b0*/  ULDC UR8, c[0x0][0x638] ;  /* 0x00018e0000087ab9 */ /* 0x000fe20000000800 */
[----:B------:R-:W-:Y:S01]  /*95c0*/  LOP3.LUT R6, R20, UR13, RZ, 0xc0, !PT ;  /* 0x0000000d14067c12 */ /* 0x000fe2000f8ec0ff */
[----:B--2---:R-:W-:Y:S01]  /*95d0*/  @P3 IMAD R17, R21, R22, R12 ;  /* 0x0000001615113224 */ /* 0x004fe200078e020c */
[----:B------:R-:W-:Y:S01]  /*95e0*/  LOP3.LUT R18, R18, UR4, RZ, 0xc0, !PT ;  /* 0x0000000412127c12 */ /* 0x000fe2000f8ec0ff */
[----:B------:R-:W-:Y:S01]  /*95f0*/  IMAD.MOV R8, RZ, RZ, -R7 ;  /* 0x000000ffff087224 */ /* 0x000fe200078e0a07 */
[----:B------:R-:W-:Y:S01]  /*9600*/  ULDC UR9, c[0x0][0x610] ;  /* 0x0001840000097ab9 */ /* 0x000fe20000000800 */
[----:B------:R-:W-:Y:S02]  /*9610*/  IMAD R6, R7, UR5, R6 ;  /* 0x0000000507067c24 */ /* 0x000fe4000f8e0206 */
[----:B------:R-:W-:Y:S01]  /*9620*/  IMAD R19, R8, UR8, R19 ;  /* 0x0000000808137c24 */ /* 0x000fe2000f8e0213 */
[----:B------:R-:W-:Y:S01]  /*9630*/  ULDC UR8, c[0x0][0x600] ;  /* 0x0001800000087ab9 */ /* 0x000fe20000000800 */
[----:B------:R-:W-:-:S02]  /*9640*/  IMAD R6, R6, UR9, R17 ;  /* 0x0000000906067c24 */ /* 0x000fc4000f8e0211 */
[----:B------:R-:W-:Y:S02]  /*9650*/  IMAD R19, R19, UR8, R18 ;  /* 0x0000000813137c24 */ /* 0x000fe4000f8e0212 */
[----:B------:R-:W-:-:S03]  /*9660*/  IMAD.MOV.U32 R7, RZ, RZ, 0x1 ;  /* 0x00000001ff077424 */ /* 0x000fc600078e00ff */
[----:B------:R-:W-:Y:S02]  /*9670*/  SEL R17, R19, R6, !P3 ;  /* 0x0000000613117207 */ /* 0x000fe40005800000 */
[----:B------:R-:W-:-:S07]  /*9680*/  SEL R6, R6, R19, !P3 ;  /* 0x0000001306067207 */ /* 0x000fce0005800000 */
.L_x_183:
[----:B------:R-:W-:Y:S05]  /*9690*/  BSYNC B1 ;  /* 0x0000000000017941 */ /* 0x000fea0003800000 */
.L_x_182:
[----:B------:R-:W-:-:S13]  /*96a0*/  LOP3.LUT P0, RZ, R7, 0xff, RZ, 0xc0, !PT ;  /* 0x000000ff07ff7812 */ /* 0x000fda000780c0ff */
[----:B------:R-:W-:Y:S05]  /*96b0*/  @P0 BRA `(.L_x_186) ;  /* 0xfffffff400400947 */ /* 0x000fea000383ffff */
[----:B------:R-:W-:Y:S05]  /*96c0*/  BSYNC B0 ;  /* 0x0000000000007941 */ /* 0x000fea0003800000 */
.L_x_175:
[----:B------:R-:W-:-:S03]  /*96d0*/  UMOV UR8, 0xffffffff ;  /* 0xffffffff00087882 */ /* 0x000fc60000000000 */
[----:B------:R-:W-:Y:S05]  /*96e0*/  BRA.DIV UR8, `(.L_x_187) ;  /* 0x0000000608407947 */ /* 0x000fea000b800000 */
[----:B------:R-:W-:-:S13]  /*96f0*/  ELECT P0, URZ, PT ;  /* 0x00000000003f782f */ /* 0x000fda0003800000 */
.L_x_202:
[----:B------:R-:W-:Y:S04]  /*9700*/  BSSY B0, `(.L_x_188) ;  /* 0x0000034000007945 */ /* 0x000fe80003800000 */
[----:B------:R-:W-:Y:S05]  /*9710*/  @!P0 BRA `(.L_x_189) ;  /* 0x0000000000c88947 */ /* 0x000fea0003800000 */
[----:B------:R-:W-:-:S04]  /*9720*/  LOP3.LUT R4, R4, 0x2, RZ, 0xfc, !PT ;  /* 0x0000000204047812 */ /* 0x000fc800078efcff */
[----:B------:R-:W-:-:S13]  /*9730*/  ISETP.NE.AND P0, PT, R4, 0x3, PT ;  /* 0x000000030400780c */ /* 0x000fda0003f05270 */
[----:B------:R-:W-:Y:S05]  /*9740*/  @!P0 BRA `(.L_x_190) ;  /* 0x0000000000048947 */ /* 0x000fea0003800000 */
[----:B------:R-:W-:Y:S01]  /*9750*/  BPT.TRAP 0x1 ;  /* 0x000000040000795c */ /* 0x000fe20000300000 */
.L_x_190:
[----:B------:R-:W0:Y:S01]  /*9760*/  S2R R3, SR_CgaCtaId ;  /* 0x0000000000037919 */ /* 0x000e220000008800 */
[----:B------:R-:W-:-:S04]  /*9770*/  MOV R0, 0x400 ;  /* 0x0000040000007802 */ /* 0x000fc80000000f00 */
[----:B0-----:R-:W-:Y:S02]  /*9780*/  LEA R0, R3, R0, 0x18 ;  /* 0x0000000003007211 */ /* 0x001fe400078ec0ff */
[----:B------:R-:W-:-:S03]  /*9790*/  SHF.L.U32 R3, R11, 0x1f, RZ ;  /* 0x0000001f0b037819 */ /* 0x000fc600000006ff */
[----:B------:R-:W-:-:S04]  /*97a0*/  VIADD R0, R0, 0x28 ;  /* 0x0000002800007836 */ /* 0x000fc80000000000 */
[C---:B------:R-:W-:Y:S02]  /*97b0*/  IMAD R6, R15.reuse, 0x8, R0 ;  /* 0x000000080f067824 */ /* 0x040fe400078e0200 */
[----:B------:R-:W-:Y:S02]  /*97c0*/  VIADD R15, R15, 0x1 ;  /* 0x000000010f0f7836 */ /* 0x000fe40000000000 */
[----:B------:R-:W0:Y:S03]  /*97d0*/  SYNCS.PHASECHK.TRANS64.TRYWAIT P0, [R6+URZ], R3 ;  /* 0x00000003060075a7 */ /* 0x000e26000800017f */
[----:B------:R-:W-:-:S04]  /*97e0*/  ISETP.NE.AND P1, PT, R15, 0x5, PT ;  /* 0x000000050f00780c */ /* 0x000fc80003f25270 */
[----:B------:R-:W-:Y:S02]  /*97f0*/  SEL R2, RZ, 0x1, P1 ;  /* 0x00000001ff027807 */ /* 0x000fe40000800000 */
[----:B------:R-:W-:Y:S02]  /*9800*/  SEL R15, R15, RZ, P1 ;  /* 0x000000ff0f0f7207 */ /* 0x000fe40000800000 */
[----:B------:R-:W-:-:S03]  /*9810*/  LOP3.LUT R8, R11, R2, RZ, 0x3c, !PT ;  /* 0x000000020b087212 */ /* 0x000fc600078e3cff */
[----:B------:R-:W-:Y:S01]  /*9820*/  IMAD R7, R15, 0x8, R0 ;  /* 0x000000080f077824 */ /* 0x000fe200078e0200 */
[----:B------:R-:W-:Y:S01]  /*9830*/  SHF.L.U32 R4, R8, 0x1f, RZ ;  /* 0x0000001f08047819 */ /* 0x000fe200000006ff */
[----:B0-----:R-:W-:Y:S06]  /*9840*/  @!P0 BRA `(.L_x_191) ;  /* 0x0000000400088947 */ /* 0x001fec0003800000 */
.L_x_203:
[----:B------:R-:W1:Y:S01]  /*9850*/  SYNCS.PHASECHK.TRANS64.TRYWAIT P0, [R7+URZ], R4 ;  /* 0x00000004070075a7 */ /* 0x000e62000800017f */
[----:B------:R-:W-:-:S05]  /*9860*/  VIADD R2, R15, 0x1 ;  /* 0x000000010f027836 */ /* 0x000fca0000000000 */
[----:B------:R-:W-:-:S04]  /*9870*/  ISETP.NE.AND P1, PT, R2, 0x5, PT ;  /* 0x000000050200780c */ /* 0x000fc80003f25270 */
[----:B0-----:R-:W-:Y:S02]  /*9880*/  SEL R3, RZ, 0x1, P1 ;  /* 0x00000001ff037807 */ /* 0x001fe40000800000 */
[----:B------:R-:W-:Y:S02]  /*9890*/  SEL R9, R2, RZ, P1 ;  /* 0x000000ff02097207 */ /* 0x000fe40000800000 */
[----:B------:R-:W-:-:S03]  /*98a0*/  LOP3.LUT R8, R8, R3, RZ, 0x3c, !PT ;  /* 0x0000000308087212 */ /* 0x000fc600078e3cff */
[----:B------:R-:W-:Y:S01]  /*98b0*/  IMAD R10, R9, 0x8, R0 ;  /* 0x00000008090a7824 */ /* 0x000fe200078e0200 */
[----:B------:R-:W-:Y:S01]  /*98c0*/  SHF.L.U32 R5, R8, 0x1f, RZ ;  /* 0x0000001f08057819 */ /* 0x000fe200000006ff */
[----:B-1----:R-:W-:Y:S06]  /*98d0*/  @!P0 BRA `(.L_x_192) ;  /* 0x0000000000f88947 */ /* 0x002fec0003800000 */
.L_x_204:
[----:B------:R-:W1:Y:S01]  /*98e0*/  SYNCS.PHASECHK.TRANS64.TRYWAIT P0, [R10+URZ], R5 ;  /* 0x000000050a0075a7 */ /* 0x000e62000800017f */
[----:B------:R-:W-:-:S05]  /*98f0*/  VIADD R2, R9, 0x1 ;  /* 0x0000000109027836 */ /* 0x000fca0000000000 */
[----:B------:R-:W-:-:S04]  /*9900*/  ISETP.NE.AND P1, PT, R2, 0x5, PT ;  /* 0x000000050200780c */ /* 0x000fc80003f25270 */
[----:B------:R-:W-:Y:S02]  /*9910*/  SEL R3, RZ, 0x1, P1 ;  /* 0x00000001ff037807 */ /* 0x000fe40000800000 */
[----:B0-----:R-:W-:Y:S02]  /*9920*/  SEL R7, R2, RZ, P1 ;  /* 0x000000ff02077207 */ /* 0x001fe40000800000 */
[----:B------:R-:W-:-:S03]  /*9930*/  LOP3.LUT R9, R8, R3, RZ, 0x3c, !PT ;  /* 0x0000000308097212 */ /* 0x000fc600078e3cff */
[----:B------:R-:W-:Y:S01]  /*9940*/  IMAD R11, R7, 0x8, R0 ;  /* 0x00000008070b7824 */ /* 0x000fe200078e0200 */
[----:B------:R-:W-:Y:S01]  /*9950*/  SHF.L.U32 R6, R9, 0x1f, RZ ;  /* 0x0000001f09067819 */ /* 0x000fe200000006ff */
[----:B-1----:R-:W-:Y:S06]  /*9960*/  @!P0 BRA `(.L_x_193) ;  /* 0x0000000000e88947 */ /* 0x002fec0003800000 */
.L_x_205:
[----:B------:R-:W1:Y:S01]  /*9970*/  SYNCS.PHASECHK.TRANS64.TRYWAIT P0, [R11+URZ], R6 ;  /* 0x000000060b0075a7 */ /* 0x000e62000800017f */
[----:B------:R-:W-:-:S05]  /*9980*/  VIADD R2, R7, 0x1 ;  /* 0x0000000107027836 */ /* 0x000fca0000000000 */
[----:B------:R-:W-:-:S04]  /*9990*/  ISETP.NE.AND P1, PT, R2, 0x5, PT ;  /* 0x000000050200780c */ /* 0x000fc80003f25270 */
[----:B------:R-:W-:Y:S02]  /*99a0*/  SEL R4, RZ, 0x1, P1 ;  /* 0x00000001ff047807 */ /* 0x000fe40000800000 */
[----:B------:R-:W-:Y:S02]  /*99b0*/  SEL R3, R2, RZ, P1 ;  /* 0x000000ff02037207 */ /* 0x000fe40000800000 */
[----:B------:R-:W-:Y:S01]  /*99c0*/  LOP3.LUT R4, R9, R4, RZ, 0x3c, !PT ;  /* 0x0000000409047212 */ /* 0x000fe200078e3cff */
[----:B-1----:R-:W-:Y:S06]  /*99d0*/  @!P0 BRA `(.L_x_194) ;  /* 0x0000000000e08947 */ /* 0x002fec0003800000 */
.L_x_206:
[----:B------:R-:W-:Y:S01]  /*99e0*/  IMAD R3, R3, 0x8, R0 ;  /* 0x0000000803037824 */ /* 0x000fe200078e0200 */
[----:B------:R-:W-:-:S07]  /*99f0*/  SHF.L.U32 R0, R4, 0x1f, RZ ;  /* 0x0000001f04007819 */ /* 0x000fce00000006ff */
.L_x_195:
[----:B--2---:R2:W3:Y:S02]  /*9a00*/  SYNCS.PHASECHK.TRANS64.TRYWAIT P0, [R3+URZ], R0 ;  /* 0x00000000030075a7 */ /* 0x0044e4000800017f */
[----:B---3--:R-:W-:Y:S05]  /*9a10*/  @!P0 NANOSLEEP.SYNCS 0x989680 ;  /* 0x009896800000895d */ /* 0x008fea0003900000 */
[----:B------:R-:W3:Y:S02]  /*9a20*/  @!P0 SYNCS.PHASECHK.TRANS64 P0, [R3+URZ], R0 ;  /* 0x00000000030085a7 */ /* 0x000ee4000800007f */
[----:B---3--:R-:W-:Y:S05]  /*9a30*/  @!P0 BRA `(.L_x_195) ;  /* 0xfffffffc00f08947 */ /* 0x008fea000383ffff */
.L_x_189:
[----:B------:R-:W-:Y:S05]  /*9a40*/  BSYNC B0 ;  /* 0x0000000000007941 */ /* 0x000fea0003800000 */
.L_x_188:
[----:B------:R-:W-:Y:S05]  /*9a50*/  EXIT ;  /* 0x000000000000794d */ /* 0x000fea0003800000 */
.L_x_21:
[----:B-1----:R-:W-:-:S04]  /*9a60*/  IMAD.U32 R13, RZ, RZ, UR6 ;  /* 0x00000006ff0d7e24 */ /* 0x002fc8000f8e00ff */
[----:B------:R1:W4:Y:S03]  /*9a70*/  SYNCS.PHASECHK.TRANS64.TRYWAIT P0, [R13+URZ], R12 ;  /* 0x0000000c0d0075a7 */ /* 0x000326000800017f */
[----:B----4-:R-:W-:Y:S05]  /*9a80*/  @!P0 NANOSLEEP.SYNCS 0x989680 ;  /* 0x009896800000895d */ /* 0x010fea0003900000 */
[----:B------:R-:W4:Y:S02]  /*9a90*/  @!P0 SYNCS.PHASECHK.TRANS64 P0, [R13+URZ], R12 ;  /* 0x0000000c0d0085a7 */ /* 0x000f24000800007f */
[----:B----4-:R-:W-:Y:S05]  /*9aa0*/  @!P0 BRA `(.L_x_21) ;  /* 0xfffffffc00ec8947 */ /* 0x010fea000383ffff */
[----:B------:R-:W-:Y:S05]  /*9ab0*/  BRA `(.L_x_20) ;  /* 0xffffff7c00587947 */ /* 0x000fea000383ffff */
.L_x_27:
[----:B-1----:R-:W-:-:S04]  /*9ac0*/  IMAD.U32 R15, RZ, RZ, UR13 ;  /* 0x0000000dff0f7e24 */ /* 0x002fc8000f8e00ff */
[----:B------:R1:W4:Y:S03]  /*9ad0*/  SYNCS.PHASECHK.TRANS64.TRYWAIT P0, [R15+URZ], R14 ;  /* 0x0000000e0f0075a7 */ /* 0x000326000800017f */
[----:B----4-:R-:W-:Y:S05]  /*9ae0*/  @!P0 NANOSLEEP.SYNCS 0x989680 ;  /* 0x009896800000895d */ /* 0x010fea0003900000 */
[----:B------:R-:W4:Y:S02]  /*9af0*/  @!P0 SYNCS.PHASECHK.TRANS64 P0, [R15+URZ], R14 ;  /* 0x0000000e0f0085a7 */ /* 0x000f24000800007f */
[----:B----4-:R-:W-:Y:S05]  /*9b00*/  @!P0 BRA `(.L_x_27) ;  /* 0xfffffffc00ec8947 */ /* 0x010fea000383ffff */
[----:B------:R-:W-:Y:S05]  /*9b10*/  BRA `(.L_x_26) ;  /* 0xffffff88000c7947 */ /* 0x000fea000383ffff */
.L_x_176:
[----:B------:R-:W-:Y:S01]  /*9b20*/  BSSY B1, `(.L_x_196) ;  /* 0x0000006000017945 */ /* 0x000fe20003800000 */
[----:B------:R-:W-:-:S07]  /*9b30*/  IMAD.MOV.U32 R7, RZ, RZ, -0x1 ;  /* 0xffffffffff077424 */ /* 0x000fce00078e00ff */
[----:B------:R-:W-:Y:S05]  /*9b40*/  WARPSYNC.COLLECTIVE R7, `(.L_x_197) ;  /* 0x00000000070c7348 */ /* 0x000fea0003c00000 */
[----:B------:R-:W-:Y:S02]  /*9b50*/  ELECT P0, UR62, PT ;  /* 0x00000000003e782f */ /* 0x000fe40003800000 */
[----:B------:R-:W-:Y:S01]  /*9b60*/  MOV R7, UR62 ;  /* 0x0000003e00077c02 */ /* 0x000fe20008000f00 */
[----:B------:R-:W-:Y:S10]  /*9b70*/  ENDCOLLECTIVE ;  /* 0x000000000000791b */ /* 0x000ff40003800000 */
.L_x_197:
[----:B------:R-:W-:Y:S05]  /*9b80*/  BSYNC B1 ;  /* 0x0000000000017941 */ /* 0x000fea0003800000 */
.L_x_196:
[----:B------:R-:W-:Y:S05]  /*9b90*/  BRA `(.L_x_198) ;  /* 0xfffffff000147947 */ /* 0x000fea000383ffff */
.L_x_179:
[----:B-1----:R1:W2:Y:S02]  /*9ba0*/  SYNCS.PHASECHK.TRANS64.TRYWAIT P0, [R20+URZ+0x28], R9 ;  /* 0x00002809140075a7 */ /* 0x0022a4000800017f */
[----:B--2---:R-:W-:Y:S05]  /*9bb0*/  @!P0 NANOSLEEP.SYNCS 0x989680 ;  /* 0x009896800000895d */ /* 0x004fea0003900000 */
[----:B------:R-:W2:Y:S02]  /*9bc0*/  @!P0 SYNCS.PHASECHK.TRANS64 P0, [R20+URZ+0x28], R9 ;  /* 0x00002809140085a7 */ /* 0x000ea4000800007f */
[----:B--2---:R-:W-:Y:S05]  /*9bd0*/  @!P0 BRA `(.L_x_179) ;  /* 0xfffffffc00f08947 */ /* 0x004fea000383ffff */
[----:B------:R-:W-:Y:S05]  /*9be0*/  BRA `(.L_x_199) ;  /* 0xfffffff000507947 */ /* 0x000fea000383ffff */
.L_x_187:
[----:B------:R-:W-:Y:S01]  /*9bf0*/  BSSY B0, `(.L_x_200) ;  /* 0x0000006000007945 */ /* 0x000fe20003800000 */
[----:B------:R-:W-:-:S07]  /*9c00*/  IMAD.MOV.U32 R7, RZ, RZ, -0x1 ;  /* 0xffffffffff077424 */ /* 0x000fce00078e00ff */
[----:B------:R-:W-:Y:S05]  /*9c10*/  WARPSYNC.COLLECTIVE R7, `(.L_x_201) ;  /* 0x00000000070c7348 */ /* 0x000fea0003c00000 */
[----:B------:R-:W-:Y:S02]  /*9c20*/  ELECT P0, UR62, PT ;  /* 0x00000000003e782f */ /* 0x000fe40003800000 */
[----:B------:R-:W-:Y:S01]  /*9c30*/  MOV R7, UR62 ;  /* 0x0000003e00077c02 */ /* 0x000fe20008000f00 */
[----:B------:R-:W-:Y:S10]  /*9c40*/  ENDCOLLECTIVE ;  /* 0x000000000000791b */ /* 0x000ff40003800000 */
.L_x_201:
[----:B------:R-:W-:Y:S05]  /*9c50*/  BSYNC B0 ;  /* 0x0000000000007941 */ /* 0x000fea0003800000 */
.L_x_200:
[----:B------:R-:W-:Y:S05]  /*9c60*/  BRA `(.L_x_202) ;  /* 0xfffffff800a47947 */ /* 0x000fea000383ffff */
.L_x_191:
[----:B0-----:R0:W1:Y:S02]  /*9c70*/  SYNCS.PHASECHK.TRANS64.TRYWAIT P0, [R6+URZ], R3 ;  /* 0x00000003060075a7 */ /* 0x001064000800017f */
[----:B-1----:R-:W-:Y:S05]  /*9c80*/  @!P0 NANOSLEEP.SYNCS 0x989680 ;  /* 0x009896800000895d */ /* 0x002fea0003900000 */
[----:B------:R-:W1:Y:S02]  /*9c90*/  @!P0 SYNCS.PHASECHK.TRANS64 P0, [R6+URZ], R3 ;  /* 0x00000003060085a7 */ /* 0x000e64000800007f */
[----:B-1----:R-:W-:Y:S05]  /*9ca0*/  @!P0 BRA `(.L_x_191) ;  /* 0xfffffffc00f08947 */ /* 0x002fea000383ffff */
[----:B------:R-:W-:Y:S05]  /*9cb0*/  BRA `(.L_x_203) ;  /* 0xfffffff800e47947 */ /* 0x000fea000383ffff */
.L_x_192:
[----:B0-----:R0:W1:Y:S02]  /*9cc0*/  SYNCS.PHASECHK.TRANS64.TRYWAIT P0, [R7+URZ], R4 ;  /* 0x00000004070075a7 */ /* 0x001064000800017f */
[----:B-1----:R-:W-:Y:S05]  /*9cd0*/  @!P0 NANOSLEEP.SYNCS 0x989680 ;  /* 0x009896800000895d */ /* 0x002fea0003900000 */
[----:B------:R-:W1:Y:S02]  /*9ce0*/  @!P0 SYNCS.PHASECHK.TRANS64 P0, [R7+URZ], R4 ;  /* 0x00000004070085a7 */ /* 0x000e64000800007f */
[----:B-1----:R-:W-:Y:S05]  /*9cf0*/  @!P0 BRA `(.L_x_192) ;  /* 0xfffffffc00f08947 */ /* 0x002fea000383ffff */
[----:B------:R-:W-:Y:S05]  /*9d00*/  BRA `(.L_x_204) ;  /* 0xfffffff800f47947 */ /* 0x000fea000383ffff */
.L_x_193:
[----:B0-----:R0:W1:Y:S02]  /*9d10*/  SYNCS.PHASECHK.TRANS64.TRYWAIT P0, [R10+URZ], R5 ;  /* 0x000000050a0075a7 */ /* 0x001064000800017f */
[----:B-1----:R-:W-:Y:S05]  /*9d20*/  @!P0 NANOSLEEP.SYNCS 0x989680 ;  /* 0x009896800000895d */ /* 0x002fea0003900000 */
[----:B------:R-:W1:Y:S02]  /*9d30*/  @!P0 SYNCS.PHASECHK.TRANS64 P0, [R10+URZ], R5 ;  /* 0x000000050a0085a7 */ /* 0x000e64000800007f */
[----:B-1----:R-:W-:Y:S05]  /*9d40*/  @!P0 BRA `(.L_x_193) ;  /* 0xfffffffc00f08947 */ /* 0x002fea000383ffff */
[----:B------:R-:W-:Y:S05]  /*9d50*/  BRA `(.L_x_205) ;  /* 0xfffffffc00047947 */ /* 0x000fea000383ffff */
.L_x_194:
[----:B-1----:R1:W2:Y:S02]  /*9d60*/  SYNCS.PHASECHK.TRANS64.TRYWAIT P0, [R11+URZ], R6 ;  /* 0x000000060b0075a7 */ /* 0x0022a4000800017f */
[----:B--2---:R-:W-:Y:S05]  /*9d70*/  @!P0 NANOSLEEP.SYNCS 0x989680 ;  /* 0x009896800000895d */ /* 0x004fea0003900000 */
[----:B------:R-:W2:Y:S02]  /*9d80*/  @!P0 SYNCS.PHASECHK.TRANS64 P0, [R11+URZ], R6 ;  /* 0x000000060b0085a7 */ /* 0x000ea4000800007f */
[----:B--2---:R-:W-:Y:S05]  /*9d90*/  @!P0 BRA `(.L_x_194) ;  /* 0xfffffffc00f08947 */ /* 0x004fea000383ffff */
[----:B------:R-:W-:Y:S05]  /*9da0*/  BRA `(.L_x_206) ;  /* 0xfffffffc000c7947 */ /* 0x000fea000383ffff */
.L_x_207:
[----:B------:R-:W-:-:S00]  /*9db0*/  BRA `(.L_x_207) ;  /* 0xfffffffc00fc7947 */ /* 0x000fc0000383ffff */
[----:B------:R-:W-:-:S00]  /*9dc0*/  NOP ;  /* 0x0000000000007918 */ /* 0x000fc00000000000 */
        /* <DEDUP_REMOVED lines=11> */
.L_x_208:


//--------------------- .nv.shared._ZN7cutlass13device_kernelINS_4gemm6kernel13GemmUniversalIN4cute5tupleIJiiiiEEENS1_10collective13CollectiveMmaINS1_37MainloopSm90TmaGmmaWarpSpecializedFP8ILi5ENS5_IJNS4_1CILi2EEESB_NSA_ILi1EEEEEENS1_35KernelTmaWarpSpecializedCooperativeEEENS5_IJNSA_ILi256EEENSA_ILi64EEENSA_ILi128EEEEEENS_12float_e5m2_tENS5_IJlSC_lEEESK_SL_NS4_8TiledMMAINS4_8MMA_AtomIJNS4_4SM904GMMA30MMA_64x64x32_F32E5M2E5M2_SS_TNILNSP_7ScaleInE1ELSR_1EEEEEENS4_6LayoutINS5_IJSB_SC_SC_EEENS5_IJSC_NSA_ILi0EEESW_EEEEENS5_IJNS4_10UnderscoreESZ_SZ_EEEEENS4_23SM90_TMA_LOAD_MULTICASTENS4_14ComposedLayoutINS4_7SwizzleILi3ELi4ELi3EEENS4_18smem_ptr_flag_bitsILi8EEENSU_INS5_IJNSA_ILi8EEESI_EEENS5_IJSI_SC_EEEEEEEvNS4_8identityES12_S1C_vS1D_EENS_8epilogue10collective6detail29Sm90TmaWarpSpecializedAdapterINS1G_15DefaultEpilogueISK_SL_SL_NS1F_6thread17LinearCombinationISK_Li1EffLNS1K_9ScaleType4KindE0ELNS_15FloatRoundStyleE2ESK_EENS1_15EpilogueDefaultEEEEEvvEEEEvNT_6ParamsE --------------------------
	.section	.nv.shared._ZN7cutlass13device_kernelINS_4gemm6kernel13GemmUniversalIN4cute5tupleIJiiiiEEENS1_10collective13CollectiveMmaINS1_37MainloopSm90TmaGmmaWarpSpecializedFP8ILi5ENS5_IJNS4_1CILi2EEESB_NSA_ILi1EEEEEENS1_35KernelTmaWarpSpecializedCooperativeEEENS5_IJNSA_ILi256EEENSA_ILi64EEENSA_ILi128EEEEEENS_12float_e5m2_tENS5_IJlSC_lEEESK_SL_NS4_8TiledMMAINS4_8MMA_AtomIJNS4_4SM904GMMA30MMA_64x64x32_F32E5M2E5M2_SS_TNILNSP_7ScaleInE1ELSR_1EEEEEENS4_6LayoutINS5_IJSB_SC_SC_EEENS5_IJSC_NSA_ILi0EEESW_EEEEENS5_IJNS4_10UnderscoreESZ_SZ_EEEEENS4_23SM90_TMA_LOAD_MULTICASTENS4_14ComposedLayoutINS4_7SwizzleILi3ELi4ELi3EEENS4_18smem_ptr_flag_bitsILi8EEENSU_INS5_IJNSA_ILi8EEESI_EEENS5_IJSI_SC_EEEEEEEvNS4_8identityES12_S1C_vS1D_EENS_8epilogue10collective6detail29Sm90TmaWarpSpecializedAdapterINS1G_15DefaultEpilogueISK_SL_SL_NS1F_6thread17LinearCombinationISK_Li1EffLNS1K_9ScaleType4KindE0ELNS_15FloatRoundStyleE2ESK_EENS1_15EpilogueDefaultEEEEEvvEEEEvNT_6ParamsE,"aw",@nobits
	.sectionflags	@""
	.align	16
	.zero		1024


//--------------------- .nv.shared.reserved.0     --------------------------
	.section	.nv.shared.reserved.0,"aw",@nobits
	.weak		__nv_reservedSMEM_offset_0_alias
	.size		__nv_reservedSMEM_offset_0_alias, 0, 0
	.other		__nv_reservedSMEM_offset_0_alias,@"STO_CUDA_RESERVED_SHARED STV_DEFAULT"
__nv_reservedSMEM_offset_0_alias:
	.zero		0


//--------------------- .nv.global                --------------------------
	.section	.nv.global,"aw",@nobits
.nv.global:
	.type		_ZN39_INTERNAL_673980fa_4_k_cu_807d2bec_50674cute1_E,@object
	.size		_ZN39_INTERNAL_673980fa_4_k_cu_807d2bec_50674cute1_E,(_ZN39_INTERNAL_673980fa_4_k_cu_807d2bec_50674cuda3std3__45__cpo6cbeginE - _ZN39_INTERNAL_673980fa_4_k_cu_807d2bec_50674cute1_E)
_ZN39_INTERNAL_673980fa_4_k_cu_807d2bec_50674cute1_E:
	.zero		1
	.type		_ZN39_INTERNAL_673980fa_4_k_cu_807d2bec_50674cuda3std3__45__cpo6cbeginE,@object
	.size		_ZN39_INTERNAL_673980fa_4_k_cu_807d2bec_50674cuda3std3__45__cpo6cbeginE,(_ZN39_INTERNAL_673980fa_4_k_cu_807d2bec_50674cuda3std3__48in_placeE - _ZN39_INTERNAL_673980fa_4_k_cu_807d2bec_50674cuda3std3__45__cpo6cbeginE)
_ZN39_INTERNAL_673980fa_4_k_cu_807d2bec_50674cuda3std3__45__cpo6cbeginE:
	.zero		1
	.type		_ZN39_INTERNAL_673980fa_4_k_cu_807d2bec_50674cuda3std3__48in_placeE,@object
	.size		_ZN39_INTERNAL_673980fa_4_k_cu_807d2bec_50674cuda3std3__48in_placeE,(_ZN39_INTERNAL_673980fa_4_k_cu_807d2bec_50674cuda3std6ranges3__45__cpo9iter_moveE - _ZN39_INTERNAL_673980fa_4_k_cu_807d2bec_50674cuda3std3__48in_placeE)
_ZN39_INTERNAL_673980fa_4_k_cu_807d2bec_50674cuda3std3__48in_placeE:
	.zero		1
	.type		_ZN39_INTERNAL_673980fa_4_k_cu_807d2bec_50674cuda3std6ranges3__45__cpo9iter_moveE,@object
	.size		_ZN39_INTERNAL_673980fa_4_k_cu_807d2bec_50674cuda3std6ranges3__45__cpo9iter_moveE,(_ZN39_INTERNAL_673980fa_4_k_cu_807d2bec_50674cuda3std3__45__cpo5beginE - _ZN39_INTERNAL_673980fa_4_k_cu_807d2bec_50674cuda3std6ranges3__45__cpo9iter_moveE)
_ZN39_INTERNAL_673980fa_4_k_cu_807d2bec_50674cuda3std6ranges3__45__cpo9iter_moveE:
	.zero		1
	.type		_ZN39_INTERNAL_673980fa_4_k_cu_807d2bec_50674cuda3std3__45__cpo5beginE,@object
	.size		_ZN39_INTERNAL_673980fa_4_k_cu_807d2bec_50674cuda3std3__45__cpo5beginE,(_ZN39_INTERNAL_673980fa_4_k_cu_807d2bec_50674cuda3std3__441_GLOBAL__N__673980fa_4_k_cu_807d2bec_50676ignoreE - _ZN39_INTERNAL_673980fa_4_k_cu_807d2bec_50674cuda3std3__45__cpo5beginE)
_ZN39_INTERNAL_673980fa_4_k_cu_807d2bec_50674cuda3std3__45__cpo5beginE:
	.zero		1
	.type		_ZN39_INTERNAL_673980fa_4_k_cu_807d2bec_50674cuda3std3__441_GLOBAL__N__673980fa_4_k_cu_807d2bec_50676ignoreE,@object
	.size		_ZN39_INTERNAL_673980fa_4_k_cu_807d2bec_50674cuda3std3__441_GLOBAL__N__673980fa_4_k_cu_807d2bec_50676ignoreE,(_ZN39_INTERNAL_673980fa_4_k_cu_807d2bec_50674cute7productE - _ZN39_INTERNAL_673980fa_4_k_cu_807d2bec_50674cuda3std3__441_GLOBAL__N__673980fa_4_k_cu_807d2bec_50676ignoreE)
_ZN39_INTERNAL_673980fa_4_k_cu_807d2bec_50674cuda3std3__441_GLOBAL__N__673980fa_4_k_cu_807d2bec_50676ignoreE:
	.zero		1
	.type		_ZN39_INTERNAL_673980fa_4_k_cu_807d2bec_50674cute7productE,@object
	.size		_ZN39_INTERNAL_673980fa_4_k_cu_807d2bec_50674cute7productE,(_ZN39_INTERNAL_673980fa_4_k_cu_807d2bec_50674cuda3std3__45__cpo3endE - _ZN39_INTERNAL_673980fa_4_k_cu_807d2bec_50674cute7productE)
_ZN39_INTERNAL_673980fa_4_k_cu_807d2bec_50674cute7productE:
	.zero		1
	.type		_ZN39_INTERNAL_673980fa_4_k_cu_807d2bec_50674cuda3std3__45__cpo3endE,@object
	.size		_ZN39_INTERNAL_673980fa_4_k_cu_807d2bec_50674cuda3std3__45__cpo3endE,(_ZN39_INTERNAL_673980fa_4_k_cu_807d2bec_50674cuda3std3__419piecewise_constructE - _ZN39_INTERNAL_673980fa_4_k_cu_807d2bec_50674cuda3std3__45__cpo3endE)
_ZN39_INTERNAL_673980fa_4_k_cu_807d2bec_50674cuda3std3__45__cpo3endE:
	.zero		1
	.type		_ZN39_INTERNAL_673980fa_4_k_cu_807d2bec_50674cuda3std3__419piecewise_constructE,@object
	.size		_ZN39_INTERNAL_673980fa_4_k_cu_807d2bec_50674cuda3std3__419piecewise_constructE,(_ZN39_INTERNAL_673980fa_4_k_cu_807d2bec_50674cuda3std3__45__cpo4cendE - _ZN39_INTERNAL_673980fa_4_k_cu_807d2bec_50674cuda3std3__419piecewise_constructE)
_ZN39_INTERNAL_673980fa_4_k_cu_807d2bec_50674cuda3std3__419piecewise_constructE:
	.zero		1
	.type		_ZN39_INTERNAL_673980fa_4_k_cu_807d2bec_50674cuda3std3__45__cpo4cendE,@object
	.size		_ZN39_INTERNAL_673980fa_4_k_cu_807d2bec_50674cuda3std3__45__cpo4cendE,(_ZN39_INTERNAL_673980fa_4_k_cu_807d2bec_50674cuda3std6ranges3__45__cpo4swapE - _ZN39_INTERNAL_673980fa_4_k_cu_807d2bec_50674cuda3std3__45__cpo4cendE)
_ZN39_INTERNAL_673980fa_4_k_cu_807d2bec_50674cuda3std3__45__cpo4cendE:
	.zero		1
	.type		_ZN39_INTERNAL_673980fa_4_k_cu_807d2bec_50674cuda3std6ranges3__45__cpo4swapE,@object
	.size		_ZN39_INTERNAL_673980fa_4_k_cu_807d2bec_50674cuda3std6ranges3__45__cpo4swapE,(.L_7 - _ZN39_INTERNAL_673980fa_4_k_cu_807d2bec_50674cuda3std6ranges3__45__cpo4swapE)
_ZN39_INTERNAL_673980fa_4_k_cu_807d2bec_50674cuda3std6ranges3__45__cpo4swapE:
	.zero		1
.L_7:


//--------------------- .nv.constant0._ZN7cutlass13device_kernelINS_4gemm6kernel13GemmUniversalIN4cute5tupleIJiiiiEEENS1_10collective13CollectiveMmaINS1_37MainloopSm90TmaGmmaWarpSpecializedFP8ILi5ENS5_IJNS4_1CILi2EEESB_NSA_ILi1EEEEEENS1_35KernelTmaWarpSpecializedCooperativeEEENS5_IJNSA_ILi256EEENSA_ILi64EEENSA_ILi128EEEEEENS_12float_e5m2_tENS5_IJlSC_lEEESK_SL_NS4_8TiledMMAINS4_8MMA_AtomIJNS4_4SM904GMMA30MMA_64x64x32_F32E5M2E5M2_SS_TNILNSP_7ScaleInE1ELSR_1EEEEEENS4_6LayoutINS5_IJSB_SC_SC_EEENS5_IJSC_NSA_ILi0EEESW_EEEEENS5_IJNS4_10UnderscoreESZ_SZ_EEEEENS4_23SM90_TMA_LOAD_MULTICASTENS4_14ComposedLayoutINS4_7SwizzleILi3ELi4ELi3EEENS4_18smem_ptr_flag_bitsILi8EEENSU_INS5_IJNSA_ILi8EEESI_EEENS5_IJSI_SC_EEEEEEEvNS4_8identityES12_S1C_vS1D_EENS_8epilogue10collective6detail29Sm90TmaWarpSpecializedAdapterINS1G_15DefaultEpilogueISK_SL_SL_NS1F_6thread17LinearCombinationISK_Li1EffLNS1K_9ScaleType4KindE0ELNS_15FloatRoundStyleE2ESK_EENS1_15EpilogueDefaultEEEEEvvEEEEvNT_6ParamsE --------------------------
	.section	.nv.constant0._ZN7cutlass13device_kernelINS_4gemm6kernel13GemmUniversalIN4cute5tupleIJiiiiEEENS1_10collective13CollectiveMmaINS1_37MainloopSm90TmaGmmaWarpSpecializedFP8ILi5ENS5_IJNS4_1CILi2EEESB_NSA_ILi1EEEEEENS1_35KernelTmaWarpSpecializedCooperativeEEENS5_IJNSA_ILi256EEENSA_ILi64EEENSA_ILi128EEEEEENS_12float_e5m2_tENS5_IJlSC_lEEESK_SL_NS4_8TiledMMAINS4_8MMA_AtomIJNS4_4SM904GMMA30MMA_64x64x32_F32E5M2E5M2_SS_TNILNSP_7ScaleInE1ELSR_1EEEEEENS4_6LayoutINS5_IJSB_SC_SC_EEENS5_IJSC_NSA_ILi0EEESW_EEEEENS5_IJNS4_10UnderscoreESZ_SZ_EEEEENS4_23SM90_TMA_LOAD_MULTICASTENS4_14ComposedLayoutINS4_7SwizzleILi3ELi4ELi3EEENS4_18smem_ptr_flag_bitsILi8EEENSU_INS5_IJNSA_ILi8EEESI_EEENS5_IJSI_SC_EEEEEEEvNS4_8identityES12_S1C_vS1D_EENS_8epilogue10collective6detail29Sm90TmaWarpSpecializedAdapterINS1G_15DefaultEpilogueISK_SL_SL_NS1F_6thread17LinearCombinationISK_Li1EffLNS1K_9ScaleType4KindE0ELNS_15FloatRoundStyleE2ESK_EENS1_15EpilogueDefaultEEEEEvvEEEEvNT_6ParamsE,"a",@progbits
	.sectionflags	@""
	.align	4
.nv.constant0._ZN7cutlass13device_kernelINS_4gemm6kernel13GemmUniversalIN4cute5tupleIJiiiiEEENS1_10collective13CollectiveMmaINS1_37MainloopSm90TmaGmmaWarpSpecializedFP8ILi5ENS5_IJNS4_1CILi2EEESB_NSA_ILi1EEEEEENS1_35KernelTmaWarpSpecializedCooperativeEEENS5_IJNSA_ILi256EEENSA_ILi64EEENSA_ILi128EEEEEENS_12float_e5m2_tENS5_IJlSC_lEEESK_SL_NS4_8TiledMMAINS4_8MMA_AtomIJNS4_4SM904GMMA30MMA_64x64x32_F32E5M2E5M2_SS_TNILNSP_7ScaleInE1ELSR_1EEEEEENS4_6LayoutINS5_IJSB_SC_SC_EEENS5_IJSC_NSA_ILi0EEESW_EEEEENS5_IJNS4_10UnderscoreESZ_SZ_EEEEENS4_23SM90_TMA_LOAD_MULTICASTENS4_14ComposedLayoutINS4_7SwizzleILi3ELi4ELi3EEENS4_18smem_ptr_flag_bitsILi8EEENSU_INS5_IJNSA_ILi8EEESI_EEENS5_IJSI_SC_EEEEEEEvNS4_8identityES12_S1C_vS1D_EENS_8epilogue10collective6detail29Sm90TmaWarpSpecializedAdapterINS1G_15DefaultEpilogueISK_SL_SL_NS1F_6thread17LinearCombinationISK_Li1EffLNS1K_9ScaleType4KindE0ELNS_15FloatRoundStyleE2ESK_EENS1_15EpilogueDefaultEEEEEvvEEEEvNT_6ParamsE:
	.zero		1664


//--------------------- SYMBOLS --------------------------

	.type		.nv.reservedSmem.offset0,@object
	.size		.nv.reservedSmem.offset0,0x4
